	.target	sm_100a

	.elftype	@"ET_EXEC"


//--------------------- .note.nv.tkinfo           --------------------------
	.section	.note.nv.tkinfo,"",@"SHT_NOTE"
	.sectionflags	@"SHF_NOTE_NV_TKINFO"
	.tkinfo
        /*0018*/ 	.word	0x00000081
        /*0030*/ 	.string	""
        /*0030*/ 	.string	"ptxas-blackwell"
        /*0030*/ 	.string	"Cuda compilation tools, release 12.9, V12.9.86"
        /*0030*/ 	.string	"Build cuda_12.9.r12.9/compiler.36037853_0"
        /*0030*/ 	.string	"-v  -suppress-debug-info  -lineinfo  -arch sm_100a "



//--------------------- .note.nv.cuver            --------------------------
	.section	.note.nv.cuver,"",@"SHT_NOTE"
	.sectionflags	@"SHF_NOTE_NV_CUVER"
        /*0018*/ 	.short	0x0001
        /*001a*/ 	.short	0x0064
        /*001c*/ 	.short	0x0001
        /*001e*/ 	.short	0x0000
        /*0020*/ 	.short	0x0001
        /*0022*/ 	.short	0x0000


//--------------------- .nv.info                  --------------------------
	.section	.nv.info,"",@"SHT_CUDA_INFO"
	.align	4


	//----- nvinfo : EIATTR_REGCOUNT
	.align		4
        /*0000*/ 	.byte	0x04, 0x2f
        /*0002*/ 	.short	(.L_4 - .L_3)
	.align		4
.L_3:
        /*0004*/ 	.word	index@(gluon_tcgen05)
        /*0008*/ 	.word	0x00000027


	//----- nvinfo : EIATTR_FRAME_SIZE
	.align		4
.L_4:
        /*000c*/ 	.byte	0x04, 0x11
        /*000e*/ 	.short	(.L_6 - .L_5)
	.align		4
.L_5:
        /*0010*/ 	.word	index@($__internal_2_$__cuda_sm10x_tcgen05_guardrail_trap_unallocated_columns_being_dealloced)
        /*0014*/ 	.word	0x00000000


	//----- nvinfo : EIATTR_FRAME_SIZE
	.align		4
.L_6:
        /*0018*/ 	.byte	0x04, 0x11
        /*001a*/ 	.short	(.L_8 - .L_7)
	.align		4
.L_7:
        /*001c*/ 	.word	index@($__internal_1_$__cuda_sm10x_tcgen05_guardrail_trap_phase_invalid_during_alloc)
        /*0020*/ 	.word	0x00000000


	//----- nvinfo : EIATTR_FRAME_SIZE
	.align		4
.L_8:
        /*0024*/ 	.byte	0x04, 0x11
        /*0026*/ 	.short	(.L_10 - .L_9)
	.align		4
.L_9:
        /*0028*/ 	.word	index@($__internal_0_$__cuda_sm10x_tcgen05_guardrail_trap_col_being_dealloced_not_returned_by_alloc)
        /*002c*/ 	.word	0x00000000


	//----- nvinfo : EIATTR_FRAME_SIZE
	.align		4
.L_10:
        /*0030*/ 	.byte	0x04, 0x11
        /*0032*/ 	.short	(.L_12 - .L_11)
	.align		4
.L_11:
        /*0034*/ 	.word	index@(gluon_tcgen05)
        /*0038*/ 	.word	0x00000000


	//----- nvinfo : EIATTR_MIN_STACK_SIZE
	.align		4
.L_12:
        /*003c*/ 	.byte	0x04, 0x12
        /*003e*/ 	.short	(.L_14 - .L_13)
	.align		4
.L_13:
        /*0040*/ 	.word	index@(gluon_tcgen05)
        /*0044*/ 	.word	0x00000000
.L_14:


//--------------------- .nv.info.gluon_tcgen05    --------------------------
	.section	.nv.info.gluon_tcgen05,"",@"SHT_CUDA_INFO"
	.sectionflags	@""
	.align	4


	//----- nvinfo : EIATTR_CUDA_API_VERSION
	.align		4
        /*0000*/ 	.byte	0x04, 0x37
        /*0002*/ 	.short	(.L_16 - .L_15)
.L_15:
        /*0004*/ 	.word	0x00000081


	//----- nvinfo : EIATTR_KPARAM_INFO
	.align		4
.L_16:
        /*0008*/ 	.byte	0x04, 0x17
        /*000a*/ 	.short	(.L_18 - .L_17)
.L_17:
        /*000c*/ 	.word	0x00000000
        /*0010*/ 	.short	0x000a
        /*0012*/ 	.short	0x0048
        /*0014*/ 	.byte	0x00, 0xf4, 0x21, 0x00


	//----- nvinfo : EIATTR_KPARAM_INFO
	.align		4
.L_18:
        /*0018*/ 	.byte	0x04, 0x17
        /*001a*/ 	.short	(.L_20 - .L_19)
.L_19:
        /*001c*/ 	.word	0x00000000
        /*0020*/ 	.short	0x0009
        /*0022*/ 	.short	0x0040
        /*0024*/ 	.byte	0x00, 0xf4, 0x21, 0x00


	//----- nvinfo : EIATTR_KPARAM_INFO
	.align		4
.L_20:
        /*0028*/ 	.byte	0x04, 0x17
        /*002a*/ 	.short	(.L_22 - .L_21)
.L_21:
        /*002c*/ 	.word	0x00000000
        /*0030*/ 	.short	0x0008
        /*0032*/ 	.short	0x0038
        /*0034*/ 	.byte	0x00, 0xf0, 0x21, 0x00


	//----- nvinfo : EIATTR_KPARAM_INFO
	.align		4
.L_22:
        /*0038*/ 	.byte	0x04, 0x17
        /*003a*/ 	.short	(.L_24 - .L_23)
.L_23:
        /*003c*/ 	.word	0x00000000
        /*0040*/ 	.short	0x0007
        /*0042*/ 	.short	0x0030
        /*0044*/ 	.byte	0x00, 0xf0, 0x21, 0x00


	//----- nvinfo : EIATTR_KPARAM_INFO
	.align		4
.L_24:
        /*0048*/ 	.byte	0x04, 0x17
        /*004a*/ 	.short	(.L_26 - .L_25)
.L_25:
        /*004c*/ 	.word	0x00000000
        /*0050*/ 	.short	0x0006
        /*0052*/ 	.short	0x0028
        /*0054*/ 	.byte	0x00, 0xf0, 0x21, 0x00


	//----- nvinfo : EIATTR_KPARAM_INFO
	.align		4
.L_26:
        /*0058*/ 	.byte	0x04, 0x17
        /*005a*/ 	.short	(.L_28 - .L_27)
.L_27:
        /*005c*/ 	.word	0x00000000
        /*0060*/ 	.short	0x0005
        /*0062*/ 	.short	0x0020
        /*0064*/ 	.byte	0x00, 0xf0, 0x11, 0x00


	//----- nvinfo : EIATTR_KPARAM_INFO
	.align		4
.L_28:
        /*0068*/ 	.byte	0x04, 0x17
        /*006a*/ 	.short	(.L_30 - .L_29)
.L_29:
        /*006c*/ 	.word	0x00000000
        /*0070*/ 	.short	0x0004
        /*0072*/ 	.short	0x001c
        /*0074*/ 	.byte	0x00, 0xf0, 0x11, 0x00


	//----- nvinfo : EIATTR_KPARAM_INFO
	.align		4
.L_30:
        /*0078*/ 	.byte	0x04, 0x17
        /*007a*/ 	.short	(.L_32 - .L_31)
.L_31:
        /*007c*/ 	.word	0x00000000
        /*0080*/ 	.short	0x0003
        /*0082*/ 	.short	0x0018
        /*0084*/ 	.byte	0x00, 0xf0, 0x11, 0x00


	//----- nvinfo : EIATTR_KPARAM_INFO
	.align		4
.L_32:
        /*0088*/ 	.byte	0x04, 0x17
        /*008a*/ 	.short	(.L_34 - .L_33)
.L_33:
        /*008c*/ 	.word	0x00000000
        /*0090*/ 	.short	0x0002
        /*0092*/ 	.short	0x0010
        /*0094*/ 	.byte	0x00, 0xf4, 0x21, 0x00


	//----- nvinfo : EIATTR_KPARAM_INFO
	.align		4
.L_34:
        /*0098*/ 	.byte	0x04, 0x17
        /*009a*/ 	.short	(.L_36 - .L_35)
.L_35:
        /*009c*/ 	.word	0x00000000
        /*00a0*/ 	.short	0x0001
        /*00a2*/ 	.short	0x0008
        /*00a4*/ 	.byte	0x00, 0xf4, 0x21, 0x00


	//----- nvinfo : EIATTR_KPARAM_INFO
	.align		4
.L_36:
        /*00a8*/ 	.byte	0x04, 0x17
        /*00aa*/ 	.short	(.L_38 - .L_37)
.L_37:
        /*00ac*/ 	.word	0x00000000
        /*00b0*/ 	.short	0x0000
        /*00b2*/ 	.short	0x0000
        /*00b4*/ 	.byte	0x00, 0xf4, 0x21, 0x00


	//----- nvinfo : EIATTR_AT_ENTRY_FRAGMENTS
	.align		4
.L_38:
        /*00b8*/ 	.byte	0x04, 0x4f
        /*00ba*/ 	.short	(.L_40 - .L_39)


	//   ....[0]....
.L_39:
        /*00bc*/ 	.word	0x00000004


	//----- nvinfo : EIATTR_RESERVED_SMEM_USED
	.align		4
.L_40:
        /*00c0*/ 	.byte	0x01, 0x41
	.zero		2


	//----- nvinfo : EIATTR_SPARSE_MMA_MASK
	.align		4
        /*00c4*/ 	.byte	0x03, 0x50
        /*00c6*/ 	.short	0x0000


	//----- nvinfo : EIATTR_TCGEN05_1CTA_USED
	.align		4
        /*00c8*/ 	.byte	0x01, 0x51
	.zero		2


	//----- nvinfo : EIATTR_MAXREG_COUNT
	.align		4
        /*00cc*/ 	.byte	0x03, 0x1b
        /*00ce*/ 	.short	0x00ff


	//----- nvinfo : EIATTR_NUM_BARRIERS
	.align		4
        /*00d0*/ 	.byte	0x02, 0x4c
        /*00d2*/ 	.byte	0x01
	.zero		1


	//----- nvinfo : EIATTR_INT_WARP_WIDE_INSTR_OFFSETS
	.align		4
        /*00d4*/ 	.byte	0x04, 0x31
        /*00d6*/ 	.short	(.L_42 - .L_41)


	//   ....[0]....
.L_41:
        /*00d8*/ 	.word	0x00001670


	//   ....[1]....
        /*00dc*/ 	.word	0x00001690


	//   ....[2]....
        /*00e0*/ 	.word	0x00001710


	//   ....[3]....
        /*00e4*/ 	.word	0x000019e0


	//   ....[4]....
        /*00e8*/ 	.word	0x000019f0


	//   ....[5]....
        /*00ec*/ 	.word	0x00001a00


	//   ....[6]....
        /*00f0*/ 	.word	0x00001a10


	//   ....[7]....
        /*00f4*/ 	.word	0x00001d30


	//   ....[8]....
        /*00f8*/ 	.word	0x00001d40


	//   ....[9]....
        /*00fc*/ 	.word	0x00001ec0


	//   ....[10]....
        /*0100*/ 	.word	0x00001f10


	//   ....[11]....
        /*0104*/ 	.word	0x00001f20


	//   ....[12]....
        /*0108*/ 	.word	0x00001f50


	//   ....[13]....
        /*010c*/ 	.word	0x00002240


	//   ....[14]....
        /*0110*/ 	.word	0x00002250


	//   ....[15]....
        /*0114*/ 	.word	0x00002570


	//   ....[16]....
        /*0118*/ 	.word	0x00002580


	//   ....[17]....
        /*011c*/ 	.word	0x000028c0


	//   ....[18]....
        /*0120*/ 	.word	0x00002910


	//----- nvinfo : EIATTR_COOP_GROUP_MASK_REGIDS
	.align		4
.L_42:
        /*0124*/ 	.byte	0x04, 0x29
        /*0126*/ 	.short	(.L_44 - .L_43)


	//   ....[0]....
.L_43:
        /*0128*/ 	.word	0xffffffff


	//   ....[1]....
        /*012c*/ 	.word	0xffffffff


	//   ....[2]....
        /*0130*/ 	.word	0xffffffff


	//   ....[3]....
        /*0134*/ 	.word	0xffffffff


	//   ....[4]....
        /*0138*/ 	.word	0xffffffff


	//   ....[5]....
        /*013c*/ 	.word	0xffffffff


	//   ....[6]....
        /*0140*/ 	.word	0xffffffff


	//   ....[7]....
        /*0144*/ 	.word	0xffffffff


	//   ....[8]....
        /*0148*/ 	.word	0xffffffff


	//   ....[9]....
        /*014c*/ 	.word	0xffffffff


	//----- nvinfo : EIATTR_COOP_GROUP_INSTR_OFFSETS
	.align		4
.L_44:
        /*0150*/ 	.byte	0x04, 0x28
        /*0152*/ 	.short	(.L_46 - .L_45)


	//   ....[0]....
.L_45:
        /*0154*/ 	.word	0x00000050


	//   ....[1]....
        /*0158*/ 	.word	0x00000310


	//   ....[2]....
        /*015c*/ 	.word	0x000004f0


	//   ....[3]....
        /*0160*/ 	.word	0x00000980


	//   ....[4]....
        /*0164*/ 	.word	0x00000ac0


	//   ....[5]....
        /*0168*/ 	.word	0x00000fa0


	//   ....[6]....
        /*016c*/ 	.word	0x000010e0


	//   ....[7]....
        /*0170*/ 	.word	0x00001530


	//   ....[8]....
        /*0174*/ 	.word	0x00002750


	//   ....[9]....
        /*0178*/ 	.word	0x000029c0


	//----- nvinfo : EIATTR_VRC_CTA_INIT_COUNT
	.align		4
.L_46:
        /*017c*/ 	.byte	0x02, 0x4a
        /*017e*/ 	.byte	0x80
	.zero		1


	//----- nvinfo : EIATTR_MBARRIER_INSTR_OFFSETS
	.align		4
        /*0180*/ 	.byte	0x04, 0x39
        /*0182*/ 	.short	(.L_48 - .L_47)


	//   ....[0]....
.L_47:
        /*0184*/ 	.word	0x00001730
        /*0188*/ 	.word	0x000000ff
        /*018c*/ 	.word	0x00012000
        /*0190*/ 	.short	0x0100
        /*0192*/ 	.byte	0x08
	.zero		1


	//   ....[1]....
        /*0194*/ 	.word	0x00001740
        /*0198*/ 	.word	0x000000ff
        /*019c*/ 	.word	0x00012020
        /*01a0*/ 	.short	0x0100
        /*01a2*/ 	.byte	0x08
	.zero		1


	//   ....[2]....
        /*01a4*/ 	.word	0x000017f0
        /*01a8*/ 	.word	0x000000ff
        /*01ac*/ 	.word	0x00012008
        /*01b0*/ 	.short	0x0100
        /*01b2*/ 	.byte	0x08
	.zero		1


	//   ....[3]....
        /*01b4*/ 	.word	0x00001800
        /*01b8*/ 	.word	0x000000ff
        /*01bc*/ 	.word	0x00012028
        /*01c0*/ 	.short	0x0100
        /*01c2*/ 	.byte	0x08
	.zero		1


	//   ....[4]....
        /*01c4*/ 	.word	0x00001910
        /*01c8*/ 	.word	0x000000ff
        /*01cc*/ 	.word	0x00012010
        /*01d0*/ 	.short	0x0100
        /*01d2*/ 	.byte	0x08
	.zero		1


	//   ....[5]....
        /*01d4*/ 	.word	0x00001920
        /*01d8*/ 	.word	0x000000ff
        /*01dc*/ 	.word	0x00012030
        /*01e0*/ 	.short	0x0100
        /*01e2*/ 	.byte	0x08
	.zero		1


	//   ....[6]....
        /*01e4*/ 	.word	0x00001af0
        /*01e8*/ 	.word	0x000000ff
        /*01ec*/ 	.word	0x00012000
        /*01f0*/ 	.short	0x010a
        /*01f2*/ 	.byte	0x08
	.zero		1


	//   ....[7]....
        /*01f4*/ 	.word	0x00001d90
        /*01f8*/ 	.word	0x000000ff
        /*01fc*/ 	.word	0x00012020
        /*0200*/ 	.short	0x010a
        /*0202*/ 	.byte	0x08
	.zero		1


	//   ....[8]....
        /*0204*/ 	.word	0x00001fc0
        /*0208*/ 	.word	0x000000ff
        /*020c*/ 	.word	0x00012000
        /*0210*/ 	.short	0x010a
        /*0212*/ 	.byte	0x1c
	.zero		1


	//   ....[9]....
        /*0214*/ 	.word	0x00002290
        /*0218*/ 	.word	0x000000ff
        /*021c*/ 	.word	0x00012020
        /*0220*/ 	.short	0x010a
        /*0222*/ 	.byte	0x1c
	.zero		1


	//   ....[10]....
        /*0224*/ 	.word	0x00002360
        /*0228*/ 	.word	0x000000ff
        /*022c*/ 	.word	0x00012000
        /*0230*/ 	.short	0x0108
        /*0232*/ 	.byte	0x08
	.zero		1


	//   ....[11]....
        /*0234*/ 	.word	0x00002370
        /*0238*/ 	.word	0x000000ff
        /*023c*/ 	.word	0x00012020
        /*0240*/ 	.short	0x0108
        /*0242*/ 	.byte	0x08
	.zero		1


	//   ....[12]....
        /*0244*/ 	.word	0x000023c0
        /*0248*/ 	.word	0x000000ff
        /*024c*/ 	.word	0x00012008
        /*0250*/ 	.short	0x0108
        /*0252*/ 	.byte	0x08
	.zero		1


	//   ....[13]....
        /*0254*/ 	.word	0x000023d0
        /*0258*/ 	.word	0x000000ff
        /*025c*/ 	.word	0x00012028
        /*0260*/ 	.short	0x0108
        /*0262*/ 	.byte	0x08
	.zero		1


	//   ....[14]....
        /*0264*/ 	.word	0x00002420
        /*0268*/ 	.word	0x000000ff
        /*026c*/ 	.word	0x00012010
        /*0270*/ 	.short	0x0108
        /*0272*/ 	.byte	0x08
	.zero		1


	//   ....[15]....
        /*0274*/ 	.word	0x00002430
        /*0278*/ 	.word	0x000000ff
        /*027c*/ 	.word	0x00012030
        /*0280*/ 	.short	0x0108
        /*0282*/ 	.byte	0x08
	.zero		1


	//   ....[16]....
        /*0284*/ 	.word	0x000029e0
        /*0288*/ 	.word	0x000000ff
        /*028c*/ 	.word	0x00012000
        /*0290*/ 	.short	0x010a
        /*0292*/ 	.byte	0x08
	.zero		1


	//   ....[17]....
        /*0294*/ 	.word	0x00002a10
        /*0298*/ 	.word	0x000000ff
        /*029c*/ 	.word	0x00012020
        /*02a0*/ 	.short	0x010a
        /*02a2*/ 	.byte	0x08
	.zero		1


	//   ....[18]....
        /*02a4*/ 	.word	0x00002a40
        /*02a8*/ 	.word	0x000000ff
        /*02ac*/ 	.word	0x00012000
        /*02b0*/ 	.short	0x010a
        /*02b2*/ 	.byte	0x1c
	.zero		1


	//   ....[19]....
        /*02b4*/ 	.word	0x00002a70
        /*02b8*/ 	.word	0x000000ff
        /*02bc*/ 	.word	0x00012020
        /*02c0*/ 	.short	0x010a
        /*02c2*/ 	.byte	0x1c
	.zero		1


	//----- nvinfo : EIATTR_NUM_MBARRIERS
	.align		4
.L_48:
        /*02c4*/ 	.byte	0x03, 0x38
        /*02c6*/ 	.short	0x0006


	//----- nvinfo : EIATTR_EXIT_INSTR_OFFSETS
	.align		4
        /*02c8*/ 	.byte	0x04, 0x1c
        /*02ca*/ 	.short	(.L_50 - .L_49)


	//   ....[0]....
.L_49:
        /*02cc*/ 	.word	0x000029d0


	//----- nvinfo : EIATTR_REQNTID
	.align		4
.L_50:
        /*02d0*/ 	.byte	0x04, 0x10
        /*02d2*/ 	.short	(.L_52 - .L_51)
.L_51:
        /*02d4*/ 	.word	0x00000100
        /*02d8*/ 	.word	0x00000001
        /*02dc*/ 	.word	0x00000001


	//----- nvinfo : EIATTR_CRS_STACK_SIZE
	.align		4
.L_52:
        /*02e0*/ 	.byte	0x04, 0x1e
        /*02e2*/ 	.short	(.L_54 - .L_53)
.L_53:
        /*02e4*/ 	.word	0x00000000


	//----- nvinfo : EIATTR_CBANK_PARAM_SIZE
	.align		4
.L_54:
        /*02e8*/ 	.byte	0x03, 0x19
        /*02ea*/ 	.short	0x0050


	//----- nvinfo : EIATTR_PARAM_CBANK
	.align		4
        /*02ec*/ 	.byte	0x04, 0x0a
        /*02ee*/ 	.short	(.L_56 - .L_55)
	.align		4
.L_55:
        /*02f0*/ 	.word	index@(.nv.constant0.gluon_tcgen05)
        /*02f4*/ 	.short	0x0380
        /*02f6*/ 	.short	0x0050


	//----- nvinfo : EIATTR_SW_WAR
	.align		4
.L_56:
        /*02f8*/ 	.byte	0x04, 0x36
        /*02fa*/ 	.short	(.L_58 - .L_57)
.L_57:
        /*02fc*/ 	.word	0x00000008
.L_58:


//--------------------- .nv.compat                --------------------------
	.section	.nv.compat,"",@"SHT_CUDA_COMPAT_INFO"
	.align	4
        /*0000*/ 	.byte	0x02, 0x02, 0x02, 0x00, 0x02, 0x05, 0x05, 0x00, 0x02, 0x03, 0x03, 0x00, 0x02, 0x06, 0x01, 0x00


//--------------------- .nv.callgraph             --------------------------
	.section	.nv.callgraph,"",@"SHT_CUDA_CALLGRAPH"
	.align	4
	.sectionentsize	8
	.align		4
        /*0000*/ 	.word	0x00000000
	.align		4
        /*0004*/ 	.word	0xffffffff
	.align		4
        /*0008*/ 	.word	0x00000000
	.align		4
        /*000c*/ 	.word	0xfffffffe
	.align		4
        /*0010*/ 	.word	0x00000000
	.align		4
        /*0014*/ 	.word	0xfffffffd
	.align		4
        /*0018*/ 	.word	0x00000000
	.align		4
        /*001c*/ 	.word	0xfffffffc


//--------------------- .text.gluon_tcgen05       --------------------------
	.section	.text.gluon_tcgen05,"ax",@progbits
	.align	128
        .global         gluon_tcgen05
        .type           gluon_tcgen05,@function
        .size           gluon_tcgen05,(.L_x_82 - gluon_tcgen05)
        .other          gluon_tcgen05,@"STO_CUDA_ENTRY STV_DEFAULT"
gluon_tcgen05:
.text.gluon_tcgen05:
[----:B------:R-:W1:Y:S01]  /*0000*/  LDC R1, c[0x0][0x37c] ;  /* 0x0000df00ff017b82 */ /* 0x000e620000000800 */
[----:B------:R-:W2:Y:S02]  /*0010*/  S2R R0, SR_TID.X ;  /* 0x0000000000007919 */ /* 0x000ea40000002100 */
[----:B--2---:R-:W-:-:S13]  /*0020*/  ISETP.GE.U32.AND P2, PT, R0, 0x20, PT ;  /* 0x000000200000780c */ /* 0x004fda0003f46070 */
[----:B------:R-:W-:Y:S05]  /*0030*/  @P2 BRA `(.L_x_0) ;  /* 0x0000000000b82947 */ /* 0x000fea0003800000 */
[----:B------:R-:W2:Y:S01]  /*0040*/  S2UR UR6, SR_CgaCtaId ;  /* 0x00000000000679c3 */ /* 0x000ea20000008800 */
[----:B------:R-:W-:Y:S01]  /*0050*/  NOP ;  /* 0x0000000000007918 */ /* 0x000fe20000000000 */
[----:B------:R-:W-:Y:S02]  /*0060*/  UMOV UR4, 0x40 ;  /* 0x0000004000047882 */ /* 0x000fe40000000000 */
[----:B--2---:R-:W-:-:S09]  /*0070*/  ULEA UR4, UR6, UR4, 0x18 ;  /* 0x0000000406047291 */ /* 0x004fd2000f8ec0ff */
[----:B------:R-:W2:Y:S01]  /*0080*/  LDS.U8 R2, [UR4] ;  /* 0x00000004ff027984 */ /* 0x000ea20008000000 */
[----:B------:R-:W-:Y:S02]  /*0090*/  UMOV UR4, 0x400 ;  /* 0x0000040000047882 */ /* 0x000fe40000000000 */
[----:B------:R-:W-:Y:S01]  /*00a0*/  ULEA UR4, UR6, UR4, 0x18 ;  /* 0x0000000406047291 */ /* 0x000fe2000f8ec0ff */
[----:B--2---:R-:W-:-:S13]  /*00b0*/  ISETP.NE.AND P0, PT, R2, RZ, PT ;  /* 0x000000ff0200720c */ /* 0x004fda0003f05270 */
[----:B------:R-:W-:Y:S05]  /*00c0*/  @P0 BRA `(.L_x_1) ;  /* 0x00000000007c0947 */ /* 0x000fea0003800000 */
[----:B------:R-:W-:-:S13]  /*00d0*/  ELECT P0, URZ, PT ;  /* 0x0000000000ff782f */ /* 0x000fda0003800000 */
[----:B------:R-:W-:Y:S05]  /*00e0*/  @!P0 BRA `(.L_x_2) ;  /* 0x0000000000848947 */ /* 0x000fea0003800000 */
[----:B------:R-:W-:Y:S01]  /*00f0*/  UMOV UR5, 0x2 ;  /* 0x0000000200057882 */ /* 0x000fe20000000000 */
[----:B------:R-:W-:Y:S02]  /*0100*/  IMAD.MOV.U32 R5, RZ, RZ, 0x1 ;  /* 0x00000001ff057424 */ /* 0x000fe400078e00ff */
[----:B------:R-:W-:Y:S02]  /*0110*/  IMAD.MOV.U32 R3, RZ, RZ, 0x3 ;  /* 0x00000003ff037424 */ /* 0x000fe400078e00ff */
[----:B------:R-:W-:Y:S04]  /*0120*/  DEPBAR.LE SB2, 0x36 ;  /* 0x0000ad800000791a */ /* 0x000fe80000000000 */
[----:B------:R-:W2:Y:S02]  /*0130*/  UTCATOMSWS.FIND_AND_SET.ALIGN UP0, UR5, UR5 ;  /* 0x00000005000575e3 */ /* 0x000ea40008000800 */
[----:B--2---:R-:W-:-:S04]  /*0140*/  PLOP3.LUT P0, PT, PT, PT, UP0, 0x80, 0x8 ;  /* 0x000000000008781c */ /* 0x004fc80003f0f008 */
[----:B------:R-:W-:-:S04]  /*0150*/  SEL R2, RZ, 0xffffffff, !P0 ;  /* 0xffffffffff027807 */ /* 0x000fc80004000000 */
[----:B------:R-:W-:Y:S01]  /*0160*/  ISETP.NE.AND P0, PT, R2, RZ, PT ;  /* 0x000000ff0200720c */ /* 0x000fe20003f05270 */
[----:B------:R-:W-:-:S12]  /*0170*/  IMAD.U32 R2, RZ, RZ, UR5 ;  /* 0x00000005ff027e24 */ /* 0x000fd8000f8e00ff */
[----:B------:R-:W-:Y:S05]  /*0180*/  @P0 BRA `(.L_x_3) ;  /* 0x0000000000240947 */ /* 0x000fea0003800000 */
.L_x_4:
[----:B------:R-:W-:Y:S05]  /*0190*/  NANOSLEEP 0x64 ;  /* 0x000000640000795d */ /* 0x000fea0003800000 */
[----:B------:R-:W-:-:S05]  /*01a0*/  UMOV UR5, 0x2 ;  /* 0x0000000200057882 */ /* 0x000fca0000000000 */
[----:B------:R-:W-:Y:S04]  /*01b0*/  DEPBAR.LE SB2, 0x36 ;  /* 0x0000ad800000791a */ /* 0x000fe80000000000 */
[----:B------:R-:W2:Y:S02]  /*01c0*/  UTCATOMSWS.FIND_AND_SET.ALIGN UP0, UR5, UR5 ;  /* 0x00000005000575e3 */ /* 0x000ea40008000800 */
[----:B--2---:R-:W-:-:S04]  /*01d0*/  PLOP3.LUT P0, PT, PT, PT, UP0, 0x80, 0x8 ;  /* 0x000000000008781c */ /* 0x004fc80003f0f008 */
[----:B------:R-:W-:-:S04]  /*01e0*/  SEL R2, RZ, 0xffffffff, !P0 ;  /* 0xffffffffff027807 */ /* 0x000fc80004000000 */
[----:B------:R-:W-:Y:S01]  /*01f0*/  ISETP.NE.AND P0, PT, R2, RZ, PT ;  /* 0x000000ff0200720c */ /* 0x000fe20003f05270 */
[----:B------:R-:W-:-:S12]  /*0200*/  IMAD.U32 R2, RZ, RZ, UR5 ;  /* 0x00000005ff027e24 */ /* 0x000fd8000f8e00ff */
[----:B------:R-:W-:Y:S05]  /*0210*/  @!P0 BRA `(.L_x_4) ;  /* 0xfffffffc00dc8947 */ /* 0x000fea000383ffff */
.L_x_3:
[C---:B------:R-:W-:Y:S01]  /*0220*/  VIADD R4, R2.reuse, 0x10 ;  /* 0x0000001002047836 */ /* 0x040fe20000000000 */
[----:B------:R-:W-:Y:S01]  /*0230*/  UMOV UR5, 0x50 ;  /* 0x0000005000057882 */ /* 0x000fe20000000000 */
[----:B------:R-:W-:Y:S01]  /*0240*/  SHF.L.U32 R3, R3, R2, RZ ;  /* 0x0000000203037219 */ /* 0x000fe200000006ff */
[----:B------:R-:W-:Y:S01]  /*0250*/  ULEA UR5, UR6, UR5, 0x18 ;  /* 0x0000000506057291 */ /* 0x000fe2000f8ec0ff */
[----:B------:R-:W-:Y:S01]  /*0260*/  IMAD.SHL.U32 R2, R2, 0x20, RZ ;  /* 0x0000002002027824 */ /* 0x000fe200078e00ff */
[----:B------:R-:W-:-:S04]  /*0270*/  SHF.L.U32 R4, R5, R4, RZ ;  /* 0x0000000405047219 */ /* 0x000fc800000006ff */
[----:B------:R-:W-:-:S05]  /*0280*/  LOP3.LUT R3, R4, R3, RZ, 0xfc, !PT ;  /* 0x0000000304037212 */ /* 0x000fca00078efcff */
[----:B------:R2:W-:Y:S04]  /*0290*/  ATOMS.OR RZ, [UR5], R3 ;  /* 0x00000003ffff798c */ /* 0x0005e8000b000005 */
[----:B------:R2:W-:Y:S01]  /*02a0*/  STS [UR4], R2 ;  /* 0x00000002ff007988 */ /* 0x0005e20008000804 */
[----:B------:R-:W-:Y:S05]  /*02b0*/  BRA `(.L_x_2) ;  /* 0x0000000000107947 */ /* 0x000fea0003800000 */
.L_x_1:
[----:B------:R-:W-:Y:S01]  /*02c0*/  IMAD.MOV.U32 R3, RZ, RZ, -0x1 ;  /* 0xffffffffff037424 */ /* 0x000fe200078e00ff */
[----:B------:R-:W-:-:S04]  /*02d0*/  MOV R2, 0x300 ;  /* 0x0000030000027802 */ /* 0x000fc80000000f00 */
[----:B------:R2:W-:Y:S03]  /*02e0*/  STS [UR4], R3 ;  /* 0x00000003ff007988 */ /* 0x0005e60008000804 */
[----:B-12---:R-:W-:Y:S05]  /*02f0*/  CALL.REL.NOINC `($__internal_1_$__cuda_sm10x_tcgen05_guardrail_trap_phase_invalid_during_alloc) ;  /* 0x0000002400f47944 */ /* 0x006fea0003c00000 */
.L_x_2:
[----:B------:R-:W-:Y:S05]  /*0300*/  WARPSYNC.ALL ;  /* 0x0000000000007948 */ /* 0x000fea0003800000 */
[----:B------:R-:W-:Y:S01]  /*0310*/  NOP ;  /* 0x0000000000007918 */ /* 0x000fe20000000000 */
.L_x_0:
[----:B------:R-:W3:Y:S08]  /*0320*/  S2UR UR4, SR_CgaCtaId ;  /* 0x00000000000479c3 */ /* 0x000ef00000008800 */
[----:B------:R-:W-:Y:S01]  /*0330*/  BAR.SYNC.DEFER_BLOCKING 0x0 ;  /* 0x0000000000007b1d */ /* 0x000fe20000010000 */
[----:B------:R-:W-:-:S05]  /*0340*/  LOP3.LUT R36, R0, 0xff, RZ, 0xc0, !PT ;  /* 0x000000ff00247812 */ /* 0x000fca00078ec0ff */
[----:B------:R-:W-:Y:S02]  /*0350*/  UMOV UR8, 0x400 ;  /* 0x0000040000087882 */ /* 0x000fe40000000000 */
[----:B------:R-:W4:Y:S08]  /*0360*/  LDC R7, c[0x0][0x3a0] ;  /* 0x0000e800ff077b82 */ /* 0x000f300000000800 */
[----:B------:R-:W5:Y:S01]  /*0370*/  S2UR UR9, SR_CTAID.Y ;  /* 0x00000000000979c3 */ /* 0x000f620000002600 */
[----:B---3--:R-:W-:-:S09]  /*0380*/  ULEA UR8, UR4, UR8, 0x18 ;  /* 0x0000000804087291 */ /* 0x008fd2000f8ec0ff */
[----:B------:R-:W3:Y:S01]  /*0390*/  LDS R4, [UR8] ;  /* 0x00000008ff047984 */ /* 0x000ee20008000800 */
[----:B------:R-:W-:Y:S06]  /*03a0*/  BAR.SYNC.DEFER_BLOCKING 0x0 ;  /* 0x0000000000007b1d */ /* 0x000fec0000010000 */
[----:B------:R-:W-:Y:S05]  /*03b0*/  @P2 BRA `(.L_x_5) ;  /* 0x0000000000182947 */ /* 0x000fea0003800000 */
[----:B------:R-:W-:Y:S01]  /*03c0*/  ELECT P0, URZ, PT ;  /* 0x0000000000ff782f */ /* 0x000fe20003800000 */
[----:B--2---:R-:W-:Y:S01]  /*03d0*/  IMAD.MOV.U32 R2, RZ, RZ, 0x1 ;  /* 0x00000001ff027424 */ /* 0x004fe200078e00ff */
[----:B------:R-:W-:Y:S01]  /*03e0*/  UMOV UR5, 0x40 ;  /* 0x0000004000057882 */ /* 0x000fe20000000000 */
[----:B------:R-:W-:Y:S01]  /*03f0*/  UVIRTCOUNT.DEALLOC.SMPOOL 0x80 ;  /* 0x000000800000784c */ /* 0x000fe20000000000 */
[----:B------:R-:W-:-:S09]  /*0400*/  ULEA UR5, UR4, UR5, 0x18 ;  /* 0x0000000504057291 */ /* 0x000fd2000f8ec0ff */
[----:B------:R2:W-:Y:S03]  /*0410*/  @P0 STS.U8 [UR5], R2 ;  /* 0x00000002ff000988 */ /* 0x0005e60008000005 */
.L_x_5:
[----:B------:R-:W2:Y:S01]  /*0420*/  S2UR UR4, SR_CTAID.Z ;  /* 0x00000000000479c3 */ /* 0x000ea20000002700 */
[----:B------:R-:W5:Y:S01]  /*0430*/  LDCU UR5, c[0x0][0x370] ;  /* 0x00006e00ff0577ac */ /* 0x000f620008000800 */
[C---:B------:R-:W-:Y:S01]  /*0440*/  ISETP.GE.U32.AND P0, PT, R36.reuse, 0x20, PT ;  /* 0x000000202400780c */ /* 0x040fe20003f06070 */
[----:B----4-:R-:W-:Y:S01]  /*0450*/  VIADD R6, R7, 0xffffffff ;  /* 0xffffffff07067836 */ /* 0x010fe20000000000 */
[C---:B------:R-:W-:Y:S01]  /*0460*/  ISETP.NE.U32.AND P3, PT, R36.reuse, RZ, PT ;  /* 0x000000ff2400720c */ /* 0x040fe20003f65070 */
[----:B------:R-:W2:Y:S02]  /*0470*/  LDCU UR6, c[0x0][0x374] ;  /* 0x00006e80ff0677ac */ /* 0x000ea40008000800 */
[----:B--2---:R-:W-:Y:S01]  /*0480*/  LEA R3, R36, UR8, 0x2 ;  /* 0x0000000824037c11 */ /* 0x004fe2000f8e10ff */
[----:B------:R-:W-:Y:S01]  /*0490*/  BSSY.RECONVERGENT B0, `(.L_x_6) ;  /* 0x0000015000007945 */ /* 0x000fe20003800200 */
[----:B------:R-:W5:Y:S01]  /*04a0*/  S2UR UR7, SR_CTAID.X ;  /* 0x00000000000779c3 */ /* 0x000f620000002500 */
[----:B------:R-:W2:Y:S01]  /*04b0*/  LDCU.64 UR20, c[0x0][0x3c0] ;  /* 0x00007800ff1477ac */ /* 0x000ea20008000a00 */
[----:B---3--:R-:W-:-:S04]  /*04c0*/  R2UR UR23, R4 ;  /* 0x00000000041772ca */ /* 0x008fc800000e0000 */
[----:B------:R3:W-:Y:S02]  /*04d0*/  @!P0 STS [R3], RZ ;  /* 0x000000ff03008388 */ /* 0x0007e40000000800 */
[----:B------:R-:W4:Y:S01]  /*04e0*/  LDC R2, c[0x0][0x398] ;  /* 0x0000e600ff027b82 */ /* 0x000f220000000800 */
[----:B------:R-:W-:Y:S01]  /*04f0*/  NOP ;  /* 0x0000000000007918 */ /* 0x000fe20000000000 */
[----:B------:R3:W-:Y:S01]  /*0500*/  @!P3 STS [UR8+0x20], R6 ;  /* 0x00002006ff00b988 */ /* 0x0007e20008000808 */
[----:B-----5:R-:W-:-:S04]  /*0510*/  UIMAD UR4, UR4, UR6, UR9 ;  /* 0x00000006040472a4 */ /* 0x020fc8000f8e0209 */
[----:B------:R-:W-:-:S04]  /*0520*/  UIMAD UR4, UR4, UR5, UR7 ;  /* 0x00000005040472a4 */ /* 0x000fc8000f8e0207 */
[----:B------:R-:W-:-:S04]  /*0530*/  UIMAD UR4, UR4, 0x180, URZ ;  /* 0x00000180040478a4 */ /* 0x000fc8000f8e02ff */
[----:B--2---:R-:W-:Y:S01]  /*0540*/  UIADD3 UR24, UP0, UPT, UR4, UR20, URZ ;  /* 0x0000001404187290 */ /* 0x004fe2000ff1e0ff */
[----:B----4-:R-:W-:-:S03]  /*0550*/  VIADD R2, R2, 0xffffffff ;  /* 0xffffffff02027836 */ /* 0x010fc60000000000 */
[----:B------:R-:W-:Y:S01]  /*0560*/  ULEA.HI.X.SX32 UR25, UR4, UR21, 0x1, UP0 ;  /* 0x0000001504197291 */ /* 0x000fe200080f0eff */
[----:B---3--:R-:W-:Y:S11]  /*0570*/  @P3 BRA `(.L_x_7) ;  /* 0x0000000000183947 */ /* 0x008ff60003800000 */
[----:B------:R-:W2:Y:S01]  /*0580*/  LDS R4, [UR8+0x8] ;  /* 0x00000808ff047984 */ /* 0x000ea20008000800 */
[----:B------:R-:W3:Y:S01]  /*0590*/  LDC.64 R8, c[0x0][0x380] ;  /* 0x0000e000ff087b82 */ /* 0x000ee20000000a00 */
[----:B------:R-:W-:Y:S02]  /*05a0*/  IMAD.MOV.U32 R5, RZ, RZ, 0x70 ;  /* 0x00000070ff057424 */ /* 0x000fe400078e00ff */
[----:B---3--:R3:W-:Y:S03]  /*05b0*/  STS.64 [UR8], R8 ;  /* 0x00000008ff007988 */ /* 0x0087e60008000a08 */
[----:B--2---:R-:W-:-:S05]  /*05c0*/  LOP3.LUT R4, R4, 0x10, R5, 0xd8, !PT ;  /* 0x0000001004047812 */ /* 0x004fca00078ed805 */
[----:B------:R3:W-:Y:S02]  /*05d0*/  STS [UR8+0x8], R4 ;  /* 0x00000804ff007988 */ /* 0x0007e40008000808 */
.L_x_7:
[----:B------:R-:W-:Y:S05]  /*05e0*/  BSYNC.RECONVERGENT B0 ;  /* 0x0000000000007941 */ /* 0x000fea0003800200 */
.L_x_6:
[----:B------:R-:W-:Y:S04]  /*05f0*/  BSSY.RECONVERGENT B0, `(.L_x_8) ;  /* 0x000000a000007945 */ /* 0x000fe80003800200 */
[----:B------:R-:W-:Y:S05]  /*0600*/  @P3 BRA `(.L_x_9) ;  /* 0x0000000000203947 */ /* 0x000fea0003800000 */
[----:B---3--:R-:W2:Y:S01]  /*0610*/  LDS R4, [UR8+0x34] ;  /* 0x00003408ff047984 */ /* 0x008ea20008000800 */
[----:B------:R-:W-:Y:S02]  /*0620*/  IMAD.MOV.U32 R5, RZ, RZ, 0x7f000000 ;  /* 0x7f000000ff057424 */ /* 0x000fe400078e00ff */
[----:B------:R-:W-:Y:S01]  /*0630*/  @!P3 IMAD.MOV.U32 R8, RZ, RZ, 0x7f ;  /* 0x0000007fff08b424 */ /* 0x000fe200078e00ff */
[----:B------:R-:W3:Y:S02]  /*0640*/  @!P3 LDS R9, [UR8+0x38] ;  /* 0x00003808ff09b984 */ /* 0x000ee40008000800 */
[----:B--2---:R-:W-:Y:S02]  /*0650*/  LOP3.LUT R4, R4, 0xff000000, R5, 0xb8, !PT ;  /* 0xff00000004047812 */ /* 0x004fe400078eb805 */
[----:B---3--:R-:W-:-:S03]  /*0660*/  @!P3 LOP3.LUT R5, R9, 0xff, R8, 0xb8, !PT ;  /* 0x000000ff0905b812 */ /* 0x008fc600078eb808 */
[----:B------:R2:W-:Y:S04]  /*0670*/  STS [UR8+0x34], R4 ;  /* 0x00003404ff007988 */ /* 0x0005e80008000808 */
[----:B------:R2:W-:Y:S02]  /*0680*/  @!P3 STS [UR8+0x38], R5 ;  /* 0x00003805ff00b988 */ /* 0x0005e40008000808 */
.L_x_9:
[----:B------:R-:W-:Y:S05]  /*0690*/  BSYNC.RECONVERGENT B0 ;  /* 0x0000000000007941 */ /* 0x000fea0003800200 */
.L_x_8:
[----:B------:R-:W-:Y:S04]  /*06a0*/  BSSY.RECONVERGENT B0, `(.L_x_10) ;  /* 0x000000a000007945 */ /* 0x000fe80003800200 */
[----:B------:R-:W-:Y:S05]  /*06b0*/  @P3 BRA `(.L_x_11) ;  /* 0x0000000000203947 */ /* 0x000fea0003800000 */
[----:B--23--:R-:W2:Y:S01]  /*06c0*/  LDS R4, [UR8+0x1c] ;  /* 0x00001c08ff047984 */ /* 0x00cea20008000800 */
[----:B------:R-:W3:Y:S03]  /*06d0*/  LDC.64 R10, c[0x0][0x3a8] ;  /* 0x0000ea00ff0a7b82 */ /* 0x000ee60000000a00 */
[----:B------:R4:W-:Y:S01]  /*06e0*/  STS [UR8+0x24], R2 ;  /* 0x00002402ff007988 */ /* 0x0009e20008000808 */
[--C-:B---3--:R-:W-:Y:S02]  /*06f0*/  SHF.R.U32.HI R9, RZ, 0x4, R11.reuse ;  /* 0x00000004ff097819 */ /* 0x108fe4000001160b */
[----:B------:R-:W-:-:S05]  /*0700*/  SHF.R.U64 R5, R10, 0x4, R11 ;  /* 0x000000040a057819 */ /* 0x000fca000000120b */
[----:B------:R4:W-:Y:S01]  /*0710*/  STS [UR8+0xc], R5 ;  /* 0x00000c05ff007988 */ /* 0x0009e20008000808 */
[----:B--2---:R-:W-:-:S05]  /*0720*/  LOP3.LUT R4, R4, 0xf, R9, 0xb8, !PT ;  /* 0x0000000f04047812 */ /* 0x004fca00078eb809 */
[----:B------:R4:W-:Y:S02]  /*0730*/  STS [UR8+0x1c], R4 ;  /* 0x00001c04ff007988 */ /* 0x0009e40008000808 */
.L_x_11:
[----:B------:R-:W-:Y:S05]  /*0740*/  BSYNC.RECONVERGENT B0 ;  /* 0x0000000000007941 */ /* 0x000fea0003800200 */
.L_x_10:
[----:B------:R-:W-:Y:S04]  /*0750*/  BSSY.RECONVERGENT B1, `(.L_x_12) ;  /* 0x000001d000017945 */ /* 0x000fe80003800200 */
[----:B------:R-:W-:Y:S04]  /*0760*/  BSSY.RELIABLE B0, `(.L_x_13) ;  /* 0x0000018000007945 */ /* 0x000fe80003800100 */
[----:B------:R-:W-:Y:S05]  /*0770*/  @P3 BRA `(.L_x_14) ;  /* 0x00000000001c3947 */ /* 0x000fea0003800000 */
[----:B--234-:R-:W2:Y:S02]  /*0780*/  LDS R4, [UR8+0x34] ;  /* 0x00003408ff047984 */ /* 0x01cea40008000800 */
[----:B--2---:R-:W-:-:S05]  /*0790*/  LOP3.LUT R4, R4, 0x7, RZ, 0xb8, !PT ;  /* 0x0000000704047812 */ /* 0x004fca00078eb8ff */
[----:B------:R2:W-:Y:S01]  /*07a0*/  STS [UR8+0x34], R4 ;  /* 0x00003404ff007988 */ /* 0x0005e20008000808 */
[----:B------:R-:W-:Y:S05]  /*07b0*/  @P3 BRA `(.L_x_15) ;  /* 0x00000000001c3947 */ /* 0x000fea0003800000 */
[----:B--2---:R-:W2:Y:S02]  /*07c0*/  LDS R4, [UR8+0x34] ;  /* 0x00003408ff047984 */ /* 0x004ea40008000800 */
[----:B--2---:R-:W-:-:S05]  /*07d0*/  LOP3.LUT R4, R4, 0x38, RZ, 0xb8, !PT ;  /* 0x0000003804047812 */ /* 0x004fca00078eb8ff */
[----:B------:R5:W-:Y:S02]  /*07e0*/  STS [UR8+0x34], R4 ;  /* 0x00003404ff007988 */ /* 0x000be40008000808 */
.L_x_14:
[----:B------:R-:W-:Y:S05]  /*07f0*/  @P3 BRA `(.L_x_16) ;  /* 0x00000000001c3947 */ /* 0x000fea0003800000 */
[----:B--2345:R-:W2:Y:S02]  /*0800*/  LDS R4, [UR8+0x8] ;  /* 0x00000808ff047984 */ /* 0x03cea40008000800 */
[----:B--2---:R-:W-:-:S05]  /*0810*/  LOP3.LUT R4, R4, 0x780, RZ, 0xb8, !PT ;  /* 0x0000078004047812 */ /* 0x004fca00078eb8ff */
[----:B------:R3:W-:Y:S02]  /*0820*/  STS [UR8+0x8], R4 ;  /* 0x00000804ff007988 */ /* 0x0007e40008000808 */
.L_x_15:
[----:B------:R-:W-:Y:S05]  /*0830*/  @P3 BRA `(.L_x_17) ;  /* 0x0000000000283947 */ /* 0x000fea0003800000 */
[----:B--23--:R-:W2:Y:S02]  /*0840*/  LDS R4, [UR8+0x8] ;  /* 0x00000808ff047984 */ /* 0x00cea40008000800 */
[----:B--2---:R-:W-:-:S05]  /*0850*/  LOP3.LUT R4, R4, 0x1800, RZ, 0xb8, !PT ;  /* 0x0000180004047812 */ /* 0x004fca00078eb8ff */
[----:B------:R2:W-:Y:S02]  /*0860*/  STS [UR8+0x8], R4 ;  /* 0x00000804ff007988 */ /* 0x0005e40008000808 */
.L_x_16:
[----:B------:R-:W-:Y:S05]  /*0870*/  @P3 BREAK.RELIABLE B0 ;  /* 0x0000000000003942 */ /* 0x000fea0003800100 */
[----:B------:R-:W-:Y:S05]  /*0880*/  @P3 BRA `(.L_x_18) ;  /* 0x0000000000243947 */ /* 0x000fea0003800000 */
[----:B--2-4-:R-:W2:Y:S01]  /*0890*/  LDS R5, [UR8+0x8] ;  /* 0x00000808ff057984 */ /* 0x014ea20008000800 */
[----:B---3-5:R-:W-:-:S05]  /*08a0*/  IMAD.MOV.U32 R4, RZ, RZ, 0x6000 ;  /* 0x00006000ff047424 */ /* 0x028fca00078e00ff */
[----:B--2---:R-:W-:-:S04]  /*08b0*/  LOP3.LUT R4, R5, 0x6000, R4, 0xd8, !PT ;  /* 0x0000600005047812 */ /* 0x004fc800078ed804 */
[----:B------:R-:W-:-:S05]  /*08c0*/  LOP3.LUT R4, R4, 0x400000, RZ, 0xb8, !PT ;  /* 0x0040000004047812 */ /* 0x000fca00078eb8ff */
[----:B------:R4:W-:Y:S02]  /*08d0*/  STS [UR8+0x8], R4 ;  /* 0x00000804ff007988 */ /* 0x0009e40008000808 */
.L_x_17:
[----:B------:R-:W-:Y:S05]  /*08e0*/  BSYNC.RELIABLE B0 ;  /* 0x0000000000007941 */ /* 0x000fea0003800100 */
.L_x_13:
[----:B--234-:R-:W2:Y:S02]  /*08f0*/  @!P3 LDS R4, [UR8+0x8] ;  /* 0x00000808ff04b984 */ /* 0x01cea40008000800 */
[----:B--2---:R-:W-:-:S05]  /*0900*/  @!P3 LOP3.LUT R4, R4, 0x8000, RZ, 0xb8, !PT ;  /* 0x000080000404b812 */ /* 0x004fca00078eb8ff */
[----:B------:R2:W-:Y:S02]  /*0910*/  @!P3 STS [UR8+0x8], R4 ;  /* 0x00000804ff00b988 */ /* 0x0005e40008000808 */
.L_x_18:
[----:B------:R-:W-:Y:S05]  /*0920*/  BSYNC.RECONVERGENT B1 ;  /* 0x0000000000017941 */ /* 0x000fea0003800200 */
.L_x_12:
[----:B------:R-:W-:Y:S05]  /*0930*/  WARPSYNC.ALL ;  /* 0x0000000000007948 */ /* 0x000fea0003800000 */
[----:B------:R-:W-:Y:S01]  /*0940*/  NOP ;  /* 0x0000000000007918 */ /* 0x000fe20000000000 */
[----:B------:R-:W-:Y:S05]  /*0950*/  @P0 BRA `(.L_x_19) ;  /* 0x0000000000300947 */ /* 0x000fea0003800000 */
[----:B--2345:R-:W2:Y:S01]  /*0960*/  S2R R4, SR_LANEID ;  /* 0x0000000000047919 */ /* 0x03cea20000000000 */
[----:B------:R-:W-:Y:S05]  /*0970*/  WARPSYNC.ALL ;  /* 0x0000000000007948 */ /* 0x000fea0003800000 */
[----:B------:R-:W-:Y:S01]  /*0980*/  NOP ;  /* 0x0000000000007918 */ /* 0x000fe20000000000 */
[----:B--2---:R-:W-:-:S05]  /*0990*/  IMAD.SHL.U32 R8, R4, 0x4, RZ ;  /* 0x0000000404087824 */ /* 0x004fca00078e00ff */
[----:B------:R-:W2:Y:S01]  /*09a0*/  LDS R9, [R8+UR8] ;  /* 0x0000000808097984 */ /* 0x000ea20008000800 */
[----:B------:R-:W-:-:S05]  /*09b0*/  IADD3 R4, P1, PT, R8, UR24, RZ ;  /* 0x0000001808047c10 */ /* 0x000fca000ff3e0ff */
[----:B------:R-:W-:-:S05]  /*09c0*/  IMAD.X R5, RZ, RZ, UR25, P1 ;  /* 0x00000019ff057e24 */ /* 0x000fca00088e06ff */
[----:B--2---:R2:W3:Y:S01]  /*09d0*/  ATOMG.E.EXCH.STRONG.GPU PT, RZ, [R4], R9 ;  /* 0x0000000904ff73a8 */ /* 0x0044e200041ee100 */
[----:B------:R-:W-:-:S04]  /*09e0*/  DEPBAR {5,4,3,2,1,0} ;  /* 0x0000003f0000791a */ /* 0x000fc80000000000 */
[----:B------:R-:W4:Y:S02]  /*09f0*/  CCTL.E.C.LDCU.IV.DEEP [UR24] ;  /* 0x0000000018007540 */ /* 0x000f240009c08000 */
[----:B----4-:R2:W-:Y:S01]  /*0a00*/  UTMACCTL.IV [UR24] ;  /* 0x00000000180079b9 */ /* 0x0105e20008000000 */
[----:B------:R-:W-:Y:S01]  /*0a10*/  NOP ;  /* 0x0000000000007918 */ /* 0x000fe20000000000 */
.L_x_19:
[----:B------:R-:W-:Y:S05]  /*0a20*/  @P0 BRA `(.L_x_20) ;  /* 0x00000000000c0947 */ /* 0x000fea0003800000 */
[----:B------:R0:W-:Y:S01]  /*0a30*/  UTMACMDFLUSH ;  /* 0x00000000000079b7 */ /* 0x0001e20000000000 */
[----:B------:R-:W-:Y:S05]  /*0a40*/  @P0 BRA `(.L_x_20) ;  /* 0x0000000000040947 */ /* 0x000fea0003800000 */
[----:B------:R-:W-:-:S04]  /*0a50*/  DEPBAR.LE SB0, 0x0 ;  /* 0x000080000000791a */ /* 0x000fc80000000000 */
.L_x_20:
[----:B------:R-:W-:Y:S05]  /*0a60*/  WARPSYNC.ALL ;  /* 0x0000000000007948 */ /* 0x000fea0003800000 */
[----:B------:R-:W-:Y:S01]  /*0a70*/  NOP ;  /* 0x0000000000007918 */ /* 0x000fe20000000000 */
[----:B---3--:R-:W-:Y:S06]  /*0a80*/  BAR.SYNC.DEFER_BLOCKING 0x0 ;  /* 0x0000000000007b1d */ /* 0x008fec0000010000 */
[----:B------:R-:W-:Y:S02]  /*0a90*/  BSSY.RECONVERGENT B1, `(.L_x_21) ;  /* 0x000000b000017945 */ /* 0x000fe40003800200 */
[----:B------:R-:W-:Y:S06]  /*0aa0*/  BAR.SYNC.DEFER_BLOCKING 0x0 ;  /* 0x0000000000007b1d */ /* 0x000fec0000010000 */
[----:B------:R3:W-:Y:S01]  /*0ab0*/  @!P0 STS [R3], RZ ;  /* 0x000000ff03008388 */ /* 0x0007e20000000800 */
[----:B------:R-:W-:Y:S01]  /*0ac0*/  NOP ;  /* 0x0000000000007918 */ /* 0x000fe20000000000 */
[----:B------:R-:W-:Y:S05]  /*0ad0*/  @P3 BRA `(.L_x_22) ;  /* 0x0000000000183947 */ /* 0x000fea0003800000 */
[----:B--2-45:R-:W2:Y:S01]  /*0ae0*/  LDS R4, [UR8+0x8] ;  /* 0x00000808ff047984 */ /* 0x034ea20008000800 */
[----:B------:R-:W4:Y:S01]  /*0af0*/  LDC.64 R8, c[0x0][0x388] ;  /* 0x0000e200ff087b82 */ /* 0x000f220000000a00 */
[----:B------:R-:W-:Y:S02]  /*0b00*/  IMAD.MOV.U32 R5, RZ, RZ, 0x70 ;  /* 0x00000070ff057424 */ /* 0x000fe400078e00ff */
[----:B----4-:R4:W-:Y:S03]  /*0b10*/  STS.64 [UR8], R8 ;  /* 0x00000008ff007988 */ /* 0x0109e60008000a08 */
[----:B--2---:R-:W-:-:S05]  /*0b20*/  LOP3.LUT R4, R4, 0x10, R5, 0xd8, !PT ;  /* 0x0000001004047812 */ /* 0x004fca00078ed805 */
[----:B------:R4:W-:Y:S02]  /*0b30*/  STS [UR8+0x8], R4 ;  /* 0x00000804ff007988 */ /* 0x0009e40008000808 */
.L_x_22:
[----:B--2---:R-:W-:Y:S05]  /*0b40*/  BSYNC.RECONVERGENT B1 ;  /* 0x0000000000017941 */ /* 0x004fea0003800200 */
.L_x_21:
[----:B------:R-:W-:Y:S04]  /*0b50*/  BSSY.RECONVERGENT B2, `(.L_x_23) ;  /* 0x000000f000027945 */ /* 0x000fe80003800200 */
[----:B------:R-:W-:Y:S04]  /*0b60*/  BSSY.RELIABLE B1, `(.L_x_24) ;  /* 0x000000c000017945 */ /* 0x000fe80003800100 */
[----:B------:R-:W-:Y:S05]  /*0b70*/  @P3 BRA `(.L_x_25) ;  /* 0x0000000000283947 */ /* 0x000fea0003800000 */
[----:B----45:R-:W2:Y:S01]  /*0b80*/  LDS R4, [UR8+0x34] ;  /* 0x00003408ff047984 */ /* 0x030ea20008000800 */
[----:B------:R-:W-:Y:S01]  /*0b90*/  IMAD.MOV.U32 R5, RZ, RZ, 0x7f000000 ;  /* 0x7f000000ff057424 */ /* 0x000fe200078e00ff */
[----:B------:R-:W-:Y:S05]  /*0ba0*/  @P3 BREAK.RELIABLE B1 ;  /* 0x0000000000013942 */ /* 0x000fea0003800100 */
[----:B--2---:R-:W-:-:S05]  /*0bb0*/  LOP3.LUT R4, R4, 0xff000000, R5, 0xb8, !PT ;  /* 0xff00000004047812 */ /* 0x004fca00078eb805 */
[----:B------:R2:W-:Y:S01]  /*0bc0*/  STS [UR8+0x34], R4 ;  /* 0x00003404ff007988 */ /* 0x0005e20008000808 */
[----:B------:R-:W-:Y:S05]  /*0bd0*/  @P3 BRA `(.L_x_26) ;  /* 0x0000000000183947 */ /* 0x000fea0003800000 */
[----:B------:R-:W4:Y:S01]  /*0be0*/  LDS R5, [UR8+0x38] ;  /* 0x00003808ff057984 */ /* 0x000f220008000800 */
[----:B--2---:R-:W-:-:S05]  /*0bf0*/  IMAD.MOV.U32 R4, RZ, RZ, 0x3f ;  /* 0x0000003fff047424 */ /* 0x004fca00078e00ff */
[----:B----4-:R-:W-:-:S05]  /*0c00*/  LOP3.LUT R4, R5, 0xff, R4, 0xb8, !PT ;  /* 0x000000ff05047812 */ /* 0x010fca00078eb804 */
[----:B------:R2:W-:Y:S02]  /*0c10*/  STS [UR8+0x38], R4 ;  /* 0x00003804ff007988 */ /* 0x0005e40008000808 */
.L_x_25:
[----:B------:R-:W-:Y:S05]  /*0c20*/  BSYNC.RELIABLE B1 ;  /* 0x0000000000017941 */ /* 0x000fea0003800100 */
.L_x_24:
[----:B------:R2:W-:Y:S02]  /*0c30*/  @!P3 STS [UR8+0x20], R6 ;  /* 0x00002006ff00b988 */ /* 0x0005e40008000808 */
.L_x_26:
[----:B------:R-:W-:Y:S05]  /*0c40*/  BSYNC.RECONVERGENT B2 ;  /* 0x0000000000027941 */ /* 0x000fea0003800200 */
.L_x_23:
[----:B------:R-:W-:Y:S05]  /*0c50*/  WARPSYNC.ALL ;  /* 0x0000000000007948 */ /* 0x000fea0003800000 */
[----:B------:R-:W-:Y:S01]  /*0c60*/  NOP ;  /* 0x0000000000007918 */ /* 0x000fe20000000000 */
[----:B--2---:R-:W2:Y:S01]  /*0c70*/  LDC R6, c[0x0][0x39c] ;  /* 0x0000e700ff067b82 */ /* 0x004ea20000000800 */
[----:B------:R-:W-:Y:S01]  /*0c80*/  BSSY.RECONVERGENT B2, `(.L_x_27) ;  /* 0x000000b000027945 */ /* 0x000fe20003800200 */
[----:B--2---:R-:W-:-:S03]  /*0c90*/  VIADD R6, R6, 0xffffffff ;  /* 0xffffffff06067836 */ /* 0x004fc60000000000 */
[----:B------:R-:W-:Y:S05]  /*0ca0*/  @P3 BRA `(.L_x_28) ;  /* 0x0000000000203947 */ /* 0x000fea0003800000 */
[----:B----45:R-:W2:Y:S01]  /*0cb0*/  LDS R4, [UR8+0x1c] ;  /* 0x00001c08ff047984 */ /* 0x030ea20008000800 */
[----:B------:R-:W4:Y:S03]  /*0cc0*/  LDC.64 R10, c[0x0][0x3b0] ;  /* 0x0000ec00ff0a7b82 */ /* 0x000f260000000a00 */
[----:B------:R5:W-:Y:S01]  /*0cd0*/  STS [UR8+0x24], R6 ;  /* 0x00002406ff007988 */ /* 0x000be20008000808 */
[--C-:B----4-:R-:W-:Y:S02]  /*0ce0*/  SHF.R.U32.HI R9, RZ, 0x4, R11.reuse ;  /* 0x00000004ff097819 */ /* 0x110fe4000001160b */
[----:B------:R-:W-:-:S05]  /*0cf0*/  SHF.R.U64 R5, R10, 0x4, R11 ;  /* 0x000000040a057819 */ /* 0x000fca000000120b */
[----:B------:R5:W-:Y:S01]  /*0d00*/  STS [UR8+0xc], R5 ;  /* 0x00000c05ff007988 */ /* 0x000be20008000808 */
[----:B--2---:R-:W-:-:S05]  /*0d10*/  LOP3.LUT R4, R4, 0xf, R9, 0xb8, !PT ;  /* 0x0000000f04047812 */ /* 0x004fca00078eb809 */
[----:B------:R5:W-:Y:S02]  /*0d20*/  STS [UR8+0x1c], R4 ;  /* 0x00001c04ff007988 */ /* 0x000be40008000808 */
.L_x_28:
[----:B------:R-:W-:Y:S05]  /*0d30*/  BSYNC.RECONVERGENT B2 ;  /* 0x0000000000027941 */ /* 0x000fea0003800200 */
.L_x_27:
[----:B------:R-:W-:Y:S04]  /*0d40*/  BSSY.RECONVERGENT B3, `(.L_x_29) ;  /* 0x000001d000037945 */ /* 0x000fe80003800200 */
[----:B------:R-:W-:Y:S04]  /*0d50*/  BSSY.RELIABLE B2, `(.L_x_30) ;  /* 0x0000018000027945 */ /* 0x000fe80003800100 */
[----:B------:R-:W-:Y:S05]  /*0d60*/  @P3 BRA `(.L_x_31) ;  /* 0x00000000001c3947 */ /* 0x000fea0003800000 */
[----:B----45:R-:W2:Y:S02]  /*0d70*/  LDS R4, [UR8+0x34] ;  /* 0x00003408ff047984 */ /* 0x030ea40008000800 */
[----:B--2---:R-:W-:-:S05]  /*0d80*/  LOP3.LUT R4, R4, 0x7, RZ, 0xb8, !PT ;  /* 0x0000000704047812 */ /* 0x004fca00078eb8ff */
[----:B------:R2:W-:Y:S01]  /*0d90*/  STS [UR8+0x34], R4 ;  /* 0x00003404ff007988 */ /* 0x0005e20008000808 */
[----:B------:R-:W-:Y:S05]  /*0da0*/  @P3 BRA `(.L_x_32) ;  /* 0x00000000001c3947 */ /* 0x000fea0003800000 */
[----:B--2---:R-:W2:Y:S02]  /*0db0*/  LDS R4, [UR8+0x34] ;  /* 0x00003408ff047984 */ /* 0x004ea40008000800 */
[----:B--2---:R-:W-:-:S05]  /*0dc0*/  LOP3.LUT R4, R4, 0x38, RZ, 0xb8, !PT ;  /* 0x0000003804047812 */ /* 0x004fca00078eb8ff */
[----:B------:R2:W-:Y:S02]  /*0dd0*/  STS [UR8+0x34], R4 ;  /* 0x00003404ff007988 */ /* 0x0005e40008000808 */
.L_x_31:
[----:B------:R-:W-:Y:S05]  /*0de0*/  @P3 BRA `(.L_x_33) ;  /* 0x00000000001c3947 */ /* 0x000fea0003800000 */
[----:B--2-45:R-:W2:Y:S02]  /*0df0*/  LDS R4, [UR8+0x8] ;  /* 0x00000808ff047984 */ /* 0x034ea40008000800 */
[----:B--2---:R-:W-:-:S05]  /*0e00*/  LOP3.LUT R4, R4, 0x780, RZ, 0xb8, !PT ;  /* 0x0000078004047812 */ /* 0x004fca00078eb8ff */
[----:B------:R4:W-:Y:S02]  /*0e10*/  STS [UR8+0x8], R4 ;  /* 0x00000804ff007988 */ /* 0x0009e40008000808 */
.L_x_32:
[----:B------:R-:W-:Y:S05]  /*0e20*/  @P3 BRA `(.L_x_34) ;  /* 0x0000000000283947 */ /* 0x000fea0003800000 */
[----:B--2-4-:R-:W2:Y:S02]  /*0e30*/  LDS R4, [UR8+0x8] ;  /* 0x00000808ff047984 */ /* 0x014ea40008000800 */
[----:B--2---:R-:W-:-:S05]  /*0e40*/  LOP3.LUT R4, R4, 0x1800, RZ, 0xb8, !PT ;  /* 0x0000180004047812 */ /* 0x004fca00078eb8ff */
[----:B------:R2:W-:Y:S02]  /*0e50*/  STS [UR8+0x8], R4 ;  /* 0x00000804ff007988 */ /* 0x0005e40008000808 */
.L_x_33:
[----:B------:R-:W-:Y:S05]  /*0e60*/  @P3 BREAK.RELIABLE B2 ;  /* 0x0000000000023942 */ /* 0x000fea0003800100 */
[----:B------:R-:W-:Y:S05]  /*0e70*/  @P3 BRA `(.L_x_35) ;  /* 0x0000000000243947 */ /* 0x000fea0003800000 */
[----:B--2-45:R-:W2:Y:S01]  /*0e80*/  LDS R4, [UR8+0x8] ;  /* 0x00000808ff047984 */ /* 0x034ea20008000800 */
[----:B------:R-:W-:-:S05]  /*0e90*/  IMAD.MOV.U32 R5, RZ, RZ, 0x6000 ;  /* 0x00006000ff057424 */ /* 0x000fca00078e00ff */
[----:B--2---:R-:W-:-:S04]  /*0ea0*/  LOP3.LUT R4, R4, 0x6000, R5, 0xd8, !PT ;  /* 0x0000600004047812 */ /* 0x004fc800078ed805 */
[----:B------:R-:W-:-:S05]  /*0eb0*/  LOP3.LUT R4, R4, 0x400000, RZ, 0xb8, !PT ;  /* 0x0040000004047812 */ /* 0x000fca00078eb8ff */
[----:B------:R5:W-:Y:S02]  /*0ec0*/  STS [UR8+0x8], R4 ;  /* 0x00000804ff007988 */ /* 0x000be40008000808 */
.L_x_34:
[----:B------:R-:W-:Y:S05]  /*0ed0*/  BSYNC.RELIABLE B2 ;  /* 0x0000000000027941 */ /* 0x000fea0003800100 */
.L_x_30:
[----:B--2-45:R-:W2:Y:S02]  /*0ee0*/  @!P3 LDS R4, [UR8+0x8] ;  /* 0x00000808ff04b984 */ /* 0x034ea40008000800 */
[----:B--2---:R-:W-:-:S05]  /*0ef0*/  @!P3 LOP3.LUT R4, R4, 0x8000, RZ, 0xb8, !PT ;  /* 0x000080000404b812 */ /* 0x004fca00078eb8ff */
[----:B------:R2:W-:Y:S02]  /*0f00*/  @!P3 STS [UR8+0x8], R4 ;  /* 0x00000804ff00b988 */ /* 0x0005e40008000808 */
.L_x_35:
[----:B------:R-:W-:Y:S05]  /*0f10*/  BSYNC.RECONVERGENT B3 ;  /* 0x0000000000037941 */ /* 0x000fea0003800200 */
.L_x_29:
[----:B------:R-:W-:Y:S05]  /*0f20*/  WARPSYNC.ALL ;  /* 0x0000000000007948 */ /* 0x000fea0003800000 */
[----:B------:R-:W-:Y:S01]  /*0f30*/  NOP ;  /* 0x0000000000007918 */ /* 0x000fe20000000000 */
[----:B------:R-:W-:-:S04]  /*0f40*/  UIADD3 UR5, UPT, UPT, UR4, 0x80, URZ ;  /* 0x0000008004057890 */ /* 0x000fc8000fffe0ff */
[----:B------:R-:W-:-:S04]  /*0f50*/  UIADD3 UR26, UP0, UPT, UR5, UR20, URZ ;  /* 0x00000014051a7290 */ /* 0x000fc8000ff1e0ff */
[----:B------:R-:W-:Y:S01]  /*0f60*/  ULEA.HI.X.SX32 UR27, UR5, UR21, 0x1, UP0 ;  /* 0x00000015051b7291 */ /* 0x000fe200080f0eff */
[----:B------:R-:W-:Y:S11]  /*0f70*/  @P0 BRA `(.L_x_36) ;  /* 0x0000000000300947 */ /* 0x000ff60003800000 */
[----:B--2-45:R-:W2:Y:S01]  /*0f80*/  S2R R4, SR_LANEID ;  /* 0x0000000000047919 */ /* 0x034ea20000000000 */
[----:B------:R-:W-:Y:S05]  /*0f90*/  WARPSYNC.ALL ;  /* 0x0000000000007948 */ /* 0x000fea0003800000 */
[----:B------:R-:W-:Y:S01]  /*0fa0*/  NOP ;  /* 0x0000000000007918 */ /* 0x000fe20000000000 */
[----:B--2---:R-:W-:-:S05]  /*0fb0*/  IMAD.SHL.U32 R8, R4, 0x4, RZ ;  /* 0x0000000404087824 */ /* 0x004fca00078e00ff */
[----:B------:R-:W2:Y:S01]  /*0fc0*/  LDS R9, [R8+UR8] ;  /* 0x0000000808097984 */ /* 0x000ea20008000800 */
[----:B------:R-:W-:-:S05]  /*0fd0*/  IADD3 R4, P1, PT, R8, UR26, RZ ;  /* 0x0000001a08047c10 */ /* 0x000fca000ff3e0ff */
[----:B------:R-:W-:-:S05]  /*0fe0*/  IMAD.X R5, RZ, RZ, UR27, P1 ;  /* 0x0000001bff057e24 */ /* 0x000fca00088e06ff */
[----:B--2---:R2:W4:Y:S01]  /*0ff0*/  ATOMG.E.EXCH.STRONG.GPU PT, RZ, [R4], R9 ;  /* 0x0000000904ff73a8 */ /* 0x00452200041ee100 */
[----:B------:R-:W-:-:S04]  /*1000*/  DEPBAR {5,4,3,2,1,0} ;  /* 0x0000003f0000791a */ /* 0x000fc80000000000 */
[----:B------:R-:W5:Y:S02]  /*1010*/  CCTL.E.C.LDCU.IV.DEEP [UR26] ;  /* 0x000000001a007540 */ /* 0x000f640009c08000 */
[----:B-----5:R2:W-:Y:S01]  /*1020*/  UTMACCTL.IV [UR26] ;  /* 0x000000001a0079b9 */ /* 0x0205e20008000000 */
[----:B------:R-:W-:Y:S01]  /*1030*/  NOP ;  /* 0x0000000000007918 */ /* 0x000fe20000000000 */
.L_x_36:
[----:B------:R-:W-:Y:S05]  /*1040*/  @P0 BRA `(.L_x_37) ;  /* 0x00000000000c0947 */ /* 0x000fea0003800000 */
[----:B------:R0:W-:Y:S01]  /*1050*/  UTMACMDFLUSH ;  /* 0x00000000000079b7 */ /* 0x0001e20000000000 */
[----:B------:R-:W-:Y:S05]  /*1060*/  @P0 BRA `(.L_x_37) ;  /* 0x0000000000040947 */ /* 0x000fea0003800000 */
[----:B------:R-:W-:-:S04]  /*1070*/  DEPBAR.LE SB0, 0x0 ;  /* 0x000080000000791a */ /* 0x000fc80000000000 */
.L_x_37:
[----:B------:R-:W-:Y:S05]  /*1080*/  WARPSYNC.ALL ;  /* 0x0000000000007948 */ /* 0x000fea0003800000 */
[----:B------:R-:W-:Y:S01]  /*1090*/  NOP ;  /* 0x0000000000007918 */ /* 0x000fe20000000000 */
[----:B----4-:R-:W-:Y:S06]  /*10a0*/  BAR.SYNC.DEFER_BLOCKING 0x0 ;  /* 0x0000000000007b1d */ /* 0x010fec0000010000 */
[----:B------:R-:W-:Y:S02]  /*10b0*/  BSSY.RECONVERGENT B3, `(.L_x_38) ;  /* 0x000000b000037945 */ /* 0x000fe40003800200 */
[----:B------:R-:W-:Y:S06]  /*10c0*/  BAR.SYNC.DEFER_BLOCKING 0x0 ;  /* 0x0000000000007b1d */ /* 0x000fec0000010000 */
[----:B------:R4:W-:Y:S01]  /*10d0*/  @!P0 STS [R3], RZ ;  /* 0x000000ff03008388 */ /* 0x0009e20000000800 */
[----:B------:R-:W-:Y:S01]  /*10e0*/  NOP ;  /* 0x0000000000007918 */ /* 0x000fe20000000000 */
[----:B------:R-:W-:Y:S05]  /*10f0*/  @P3 BRA `(.L_x_39) ;  /* 0x0000000000183947 */ /* 0x000fea0003800000 */
[----:B---34-:R-:W3:Y:S01]  /*1100*/  LDS R3, [UR8+0x8] ;  /* 0x00000808ff037984 */ /* 0x018ee20008000800 */
[----:B--2---:R-:W2:Y:S01]  /*1110*/  LDC.64 R8, c[0x0][0x390] ;  /* 0x0000e400ff087b82 */ /* 0x004ea20000000a00 */
[----:B-----5:R-:W-:Y:S02]  /*1120*/  IMAD.MOV.U32 R4, RZ, RZ, 0x70 ;  /* 0x00000070ff047424 */ /* 0x020fe400078e00ff */
[----:B--2---:R2:W-:Y:S03]  /*1130*/  STS.64 [UR8], R8 ;  /* 0x00000008ff007988 */ /* 0x0045e60008000a08 */
[----:B---3--:R-:W-:-:S05]  /*1140*/  LOP3.LUT R3, R3, 0x10, R4, 0xd8, !PT ;  /* 0x0000001003037812 */ /* 0x008fca00078ed804 */
[----:B------:R2:W-:Y:S02]  /*1150*/  STS [UR8+0x8], R3 ;  /* 0x00000803ff007988 */ /* 0x0005e40008000808 */
.L_x_39:
[----:B--2---:R-:W-:Y:S05]  /*1160*/  BSYNC.RECONVERGENT B3 ;  /* 0x0000000000037941 */ /* 0x004fea0003800200 */
.L_x_38:
[----:B------:R-:W-:Y:S04]  /*1170*/  BSSY.RECONVERGENT B4, `(.L_x_40) ;  /* 0x0000033000047945 */ /* 0x000fe80003800200 */
[----:B------:R-:W-:Y:S04]  /*1180*/  BSSY.RELIABLE B3, `(.L_x_41) ;  /* 0x000002e000037945 */ /* 0x000fe80003800100 */
[----:B------:R-:W-:Y:S05]  /*1190*/  @P3 BRA `(.L_x_42) ;  /* 0x0000000000243947 */ /* 0x000fea0003800000 */
[----:B---34-:R-:W2:Y:S01]  /*11a0*/  LDS R3, [UR8+0x34] ;  /* 0x00003408ff037984 */ /* 0x018ea20008000800 */
[----:B-----5:R-:W-:-:S05]  /*11b0*/  IMAD.MOV.U32 R4, RZ, RZ, 0x3f000000 ;  /* 0x3f000000ff047424 */ /* 0x020fca00078e00ff */
[----:B--2---:R-:W-:-:S05]  /*11c0*/  LOP3.LUT R3, R3, 0xff000000, R4, 0xb8, !PT ;  /* 0xff00000003037812 */ /* 0x004fca00078eb804 */
[----:B------:R2:W-:Y:S01]  /*11d0*/  STS [UR8+0x34], R3 ;  /* 0x00003403ff007988 */ /* 0x0005e20008000808 */
[----:B------:R-:W-:Y:S05]  /*11e0*/  @P3 BRA `(.L_x_43) ;  /* 0x0000000000183947 */ /* 0x000fea0003800000 */
[----:B--2---:R-:W2:Y:S01]  /*11f0*/  LDS R3, [UR8+0x38] ;  /* 0x00003808ff037984 */ /* 0x004ea20008000800 */
[----:B------:R-:W-:-:S05]  /*1200*/  IMAD.MOV.U32 R4, RZ, RZ, 0x7f ;  /* 0x0000007fff047424 */ /* 0x000fca00078e00ff */
[----:B--2---:R-:W-:-:S05]  /*1210*/  LOP3.LUT R3, R3, 0xff, R4, 0xb8, !PT ;  /* 0x000000ff03037812 */ /* 0x004fca00078eb804 */
[----:B------:R2:W-:Y:S02]  /*1220*/  STS [UR8+0x38], R3 ;  /* 0x00003803ff007988 */ /* 0x0005e40008000808 */
.L_x_42:
[----:B------:R-:W-:Y:S05]  /*1230*/  @P3 BRA `(.L_x_44) ;  /* 0x00000000000c3947 */ /* 0x000fea0003800000 */
[----:B------:R2:W-:Y:S02]  /*1240*/  STS [UR8+0x20], R6 ;  /* 0x00002006ff007988 */ /* 0x0005e40008000808 */
.L_x_43:
[----:B------:R-:W-:Y:S05]  /*1250*/  @P3 BRA `(.L_x_45) ;  /* 0x0000000000243947 */ /* 0x000fea0003800000 */
[----:B------:R2:W-:Y:S02]  /*1260*/  STS [UR8+0x24], R2 ;  /* 0x00002402ff007988 */ /* 0x0005e40008000808 */
.L_x_44:
[----:B------:R-:W-:Y:S05]  /*1270*/  @P3 BRA `(.L_x_46) ;  /* 0x00000000002c3947 */ /* 0x000fea0003800000 */
[----:B--2---:R-:W2:Y:S01]  /*1280*/  LDS R2, [UR8+0x1c] ;  /* 0x00001c08ff027984 */ /* 0x004ea20008000800 */
[----:B------:R-:W3:Y:S02]  /*1290*/  LDC.64 R8, c[0x0][0x3b8] ;  /* 0x0000ee00ff087b82 */ /* 0x000ee40000000a00 */
[--C-:B---3-5:R-:W-:Y:S02]  /*12a0*/  SHF.R.U32.HI R5, RZ, 0x4, R9.reuse ;  /* 0x00000004ff057819 */ /* 0x128fe40000011609 */
[----:B----4-:R-:W-:-:S05]  /*12b0*/  SHF.R.U64 R3, R8, 0x4, R9 ;  /* 0x0000000408037819 */ /* 0x010fca0000001209 */
[----:B------:R3:W-:Y:S01]  /*12c0*/  STS [UR8+0xc], R3 ;  /* 0x00000c03ff007988 */ /* 0x0007e20008000808 */
[----:B--2---:R-:W-:-:S05]  /*12d0*/  LOP3.LUT R2, R2, 0xf, R5, 0xb8, !PT ;  /* 0x0000000f02027812 */ /* 0x004fca00078eb805 */
[----:B------:R3:W-:Y:S02]  /*12e0*/  STS [UR8+0x1c], R2 ;  /* 0x00001c02ff007988 */ /* 0x0007e40008000808 */
.L_x_45:
[----:B------:R-:W-:Y:S05]  /*12f0*/  @P3 BRA `(.L_x_47) ;  /* 0x00000000001c3947 */ /* 0x000fea0003800000 */
[----:B---3--:R-:W3:Y:S02]  /*1300*/  LDS R2, [UR8+0x34] ;  /* 0x00003408ff027984 */ /* 0x008ee40008000800 */
[----:B---3--:R-:W-:-:S05]  /*1310*/  LOP3.LUT R2, R2, 0x7, RZ, 0xb8, !PT ;  /* 0x0000000702027812 */ /* 0x008fca00078eb8ff */
[----:B------:R3:W-:Y:S02]  /*1320*/  STS [UR8+0x34], R2 ;  /* 0x00003402ff007988 */ /* 0x0007e40008000808 */
.L_x_46:
[----:B------:R-:W-:Y:S05]  /*1330*/  @P3 BRA `(.L_x_48) ;  /* 0x00000000001c3947 */ /* 0x000fea0003800000 */
[----:B--23--:R-:W2:Y:S02]  /*1340*/  LDS R2, [UR8+0x34] ;  /* 0x00003408ff027984 */ /* 0x00cea40008000800 */
[----:B--2---:R-:W-:-:S05]  /*1350*/  LOP3.LUT R2, R2, 0x38, RZ, 0xb8, !PT ;  /* 0x0000003802027812 */ /* 0x004fca00078eb8ff */
[----:B------:R2:W-:Y:S02]  /*1360*/  STS [UR8+0x34], R2 ;  /* 0x00003402ff007988 */ /* 0x0005e40008000808 */
.L_x_47:
[----:B------:R-:W-:Y:S05]  /*1370*/  @P3 BRA `(.L_x_49) ;  /* 0x00000000001c3947 */ /* 0x000fea0003800000 */
[----:B--23--:R-:W2:Y:S02]  /*1380*/  LDS R2, [UR8+0x8] ;  /* 0x00000808ff027984 */ /* 0x00cea40008000800 */
[----:B--2---:R-:W-:-:S05]  /*1390*/  LOP3.LUT R2, R2, 0x780, RZ, 0xb8, !PT ;  /* 0x0000078002027812 */ /* 0x004fca00078eb8ff */
[----:B------:R2:W-:Y:S02]  /*13a0*/  STS [UR8+0x8], R2 ;  /* 0x00000802ff007988 */ /* 0x0005e40008000808 */
.L_x_48:
[----:B------:R-:W-:Y:S05]  /*13b0*/  @P3 BRA `(.L_x_50) ;  /* 0x0000000000283947 */ /* 0x000fea0003800000 */
[----:B--23--:R-:W2:Y:S02]  /*13c0*/  LDS R2, [UR8+0x8] ;  /* 0x00000808ff027984 */ /* 0x00cea40008000800 */
[----:B--2---:R-:W-:-:S05]  /*13d0*/  LOP3.LUT R2, R2, 0x1800, RZ, 0xb8, !PT ;  /* 0x0000180002027812 */ /* 0x004fca00078eb8ff */
[----:B------:R2:W-:Y:S02]  /*13e0*/  STS [UR8+0x8], R2 ;  /* 0x00000802ff007988 */ /* 0x0005e40008000808 */
.L_x_49:
[----:B------:R-:W-:Y:S05]  /*13f0*/  @P3 BREAK.RELIABLE B3 ;  /* 0x0000000000033942 */ /* 0x000fea0003800100 */
[----:B------:R-:W-:Y:S05]  /*1400*/  @P3 BRA `(.L_x_51) ;  /* 0x0000000000243947 */ /* 0x000fea0003800000 */
[----:B--23--:R-:W2:Y:S01]  /*1410*/  LDS R2, [UR8+0x8] ;  /* 0x00000808ff027984 */ /* 0x00cea20008000800 */
[----:B----4-:R-:W-:-:S05]  /*1420*/  IMAD.MOV.U32 R3, RZ, RZ, 0x6000 ;  /* 0x00006000ff037424 */ /* 0x010fca00078e00ff */
[----:B--2---:R-:W-:-:S04]  /*1430*/  LOP3.LUT R2, R2, 0x4000, R3, 0xd8, !PT ;  /* 0x0000400002027812 */ /* 0x004fc800078ed803 */
[----:B------:R-:W-:-:S05]  /*1440*/  LOP3.LUT R2, R2, 0x400000, RZ, 0xb8, !PT ;  /* 0x0040000002027812 */ /* 0x000fca00078eb8ff */
[----:B------:R2:W-:Y:S02]  /*1450*/  STS [UR8+0x8], R2 ;  /* 0x00000802ff007988 */ /* 0x0005e40008000808 */
.L_x_50:
[----:B------:R-:W-:Y:S05]  /*1460*/  BSYNC.RELIABLE B3 ;  /* 0x0000000000037941 */ /* 0x000fea0003800100 */
.L_x_41:
[----:B--23--:R-:W2:Y:S02]  /*1470*/  @!P3 LDS R2, [UR8+0x8] ;  /* 0x00000808ff02b984 */ /* 0x00cea40008000800 */
[----:B--2---:R-:W-:-:S05]  /*1480*/  @!P3 LOP3.LUT R2, R2, 0x8000, RZ, 0xb8, !PT ;  /* 0x000080000202b812 */ /* 0x004fca00078eb8ff */
[----:B------:R2:W-:Y:S02]  /*1490*/  @!P3 STS [UR8+0x8], R2 ;  /* 0x00000802ff00b988 */ /* 0x0005e40008000808 */
.L_x_51:
[----:B------:R-:W-:Y:S05]  /*14a0*/  BSYNC.RECONVERGENT B4 ;  /* 0x0000000000047941 */ /* 0x000fea0003800200 */
.L_x_40:
[----:B------:R-:W-:Y:S05]  /*14b0*/  WARPSYNC.ALL ;  /* 0x0000000000007948 */ /* 0x000fea0003800000 */
[----:B------:R-:W-:Y:S01]  /*14c0*/  NOP ;  /* 0x0000000000007918 */ /* 0x000fe20000000000 */
[----:B------:R-:W-:-:S04]  /*14d0*/  UIADD3 UR4, UPT, UPT, UR4, 0x100, URZ ;  /* 0x0000010004047890 */ /* 0x000fc8000fffe0ff */
[----:B------:R-:W-:-:S04]  /*14e0*/  UIADD3 UR20, UP0, UPT, UR4, UR20, URZ ;  /* 0x0000001404147290 */ /* 0x000fc8000ff1e0ff */
[----:B------:R-:W-:Y:S01]  /*14f0*/  ULEA.HI.X.SX32 UR21, UR4, UR21, 0x1, UP0 ;  /* 0x0000001504157291 */ /* 0x000fe200080f0eff */
[----:B------:R-:W-:Y:S11]  /*1500*/  @P0 BRA `(.L_x_52) ;  /* 0x0000000000300947 */ /* 0x000ff60003800000 */
[----:B--23--:R-:W2:Y:S01]  /*1510*/  S2R R2, SR_LANEID ;  /* 0x0000000000027919 */ /* 0x00cea20000000000 */
[----:B------:R-:W-:Y:S05]  /*1520*/  WARPSYNC.ALL ;  /* 0x0000000000007948 */ /* 0x000fea0003800000 */
[----:B------:R-:W-:Y:S01]  /*1530*/  NOP ;  /* 0x0000000000007918 */ /* 0x000fe20000000000 */
[----:B--2--5:R-:W-:-:S05]  /*1540*/  IMAD.SHL.U32 R4, R2, 0x4, RZ ;  /* 0x0000000402047824 */ /* 0x024fca00078e00ff */
[----:B------:R-:W2:Y:S01]  /*1550*/  LDS R5, [R4+UR8] ;  /* 0x0000000804057984 */ /* 0x000ea20008000800 */
[----:B------:R-:W-:-:S05]  /*1560*/  IADD3 R2, P1, PT, R4, UR20, RZ ;  /* 0x0000001404027c10 */ /* 0x000fca000ff3e0ff */
[----:B----4-:R-:W-:-:S05]  /*1570*/  IMAD.X R3, RZ, RZ, UR21, P1 ;  /* 0x00000015ff037e24 */ /* 0x010fca00088e06ff */
[----:B--2---:R2:W3:Y:S01]  /*1580*/  ATOMG.E.EXCH.STRONG.GPU PT, RZ, [R2], R5 ;  /* 0x0000000502ff73a8 */ /* 0x0044e200041ee100 */
[----:B------:R-:W-:-:S04]  /*1590*/  DEPBAR {5,4,3,2,1,0} ;  /* 0x0000003f0000791a */ /* 0x000fc80000000000 */
[----:B------:R-:W4:Y:S02]  /*15a0*/  CCTL.E.C.LDCU.IV.DEEP [UR20] ;  /* 0x0000000014007540 */ /* 0x000f240009c08000 */
[----:B----4-:R2:W-:Y:S01]  /*15b0*/  UTMACCTL.IV [UR20] ;  /* 0x00000000140079b9 */ /* 0x0105e20008000000 */
[----:B------:R-:W-:Y:S01]  /*15c0*/  NOP ;  /* 0x0000000000007918 */ /* 0x000fe20000000000 */
.L_x_52:
[----:B------:R-:W-:Y:S05]  /*15d0*/  @P0 BRA `(.L_x_53) ;  /* 0x00000000000c0947 */ /* 0x000fea0003800000 */
[----:B------:R0:W-:Y:S01]  /*15e0*/  UTMACMDFLUSH ;  /* 0x00000000000079b7 */ /* 0x0001e20000000000 */
[----:B------:R-:W-:Y:S05]  /*15f0*/  @P0 BRA `(.L_x_53) ;  /* 0x0000000000040947 */ /* 0x000fea0003800000 */
[----:B------:R-:W-:-:S04]  /*1600*/  DEPBAR.LE SB0, 0x0 ;  /* 0x000080000000791a */ /* 0x000fc80000000000 */
.L_x_53:
[----:B------:R-:W-:Y:S05]  /*1610*/  WARPSYNC.ALL ;  /* 0x0000000000007948 */ /* 0x000fea0003800000 */
[----:B------:R-:W-:Y:S01]  /*1620*/  NOP ;  /* 0x0000000000007918 */ /* 0x000fe20000000000 */
[----:B---3--:R-:W-:Y:S01]  /*1630*/  BAR.SYNC.DEFER_BLOCKING 0x0 ;  /* 0x0000000000007b1d */ /* 0x008fe20000010000 */
[----:B--2---:R-:W-:Y:S01]  /*1640*/  SHF.R.U32.HI R2, RZ, 0x5, R0 ;  /* 0x00000005ff027819 */ /* 0x004fe20000011600 */
[----:B------:R-:W-:-:S03]  /*1650*/  UIADD3 UR12, UPT, UPT, UR8, 0x12020, URZ ;  /* 0x00012020080c7890 */ /* 0x000fc6000fffe0ff */
[----:B------:R-:W-:Y:S01]  /*1660*/  R2UR UR22, R2 ;  /* 0x00000000021672ca */ /* 0x000fe200000e0000 */
[----:B------:R-:W-:Y:S01]  /*1670*/  VOTEU.ALL UP0, P3 ;  /* 0x0000000000ff7886 */ /* 0x000fe20001800000 */
[----:B------:R-:W-:Y:S01]  /*1680*/  UMOV UR4, 0x1 ;  /* 0x0000000100047882 */ /* 0x000fe20000000000 */
[----:B------:R-:W-:Y:S01]  /*1690*/  VOTEU.ALL UP1, P3 ;  /* 0x0000000000ff7886 */ /* 0x000fe20001820000 */
[----:B------:R-:W-:Y:S02]  /*16a0*/  BSSY.RECONVERGENT B4, `(.L_x_54) ;  /* 0x0000018000047945 */ /* 0x000fe40003800200 */
[----:B------:R-:W-:-:S04]  /*16b0*/  @!UP0 UIADD3 UR10, UPT, UPT, -UR4, 0x100000, URZ ;  /* 0x00100000040a8890 */ /* 0x000fc8000fffe1ff */
[----:B------:R-:W-:Y:S02]  /*16c0*/  @!UP0 USHF.L.U32 UR11, UR10, 0xb, URZ ;  /* 0x0000000b0a0b8899 */ /* 0x000fe400080006ff */
[----:B------:R-:W-:Y:S02]  /*16d0*/  @!UP0 USHF.L.U32 UR10, UR10, 0x1, URZ ;  /* 0x000000010a0a8899 */ /* 0x000fe400080006ff */
[----:B------:R-:W-:-:S04]  /*16e0*/  @!UP0 UIADD3 UR4, UPT, UPT, -UR4, 0x100000, URZ ;  /* 0x0010000004048890 */ /* 0x000fc8000fffe1ff */
[----:B------:R-:W-:Y:S02]  /*16f0*/  @!UP0 USHF.L.U32 UR5, UR4, 0xb, URZ ;  /* 0x0000000b04058899 */ /* 0x000fe400080006ff */
[----:B------:R-:W-:Y:S01]  /*1700*/  @!UP0 USHF.L.U32 UR4, UR4, 0x1, URZ ;  /* 0x0000000104048899 */ /* 0x000fe200080006ff */
[----:B------:R-:W-:Y:S01]  /*1710*/  VOTEU.ALL UP0, P3 ;  /* 0x0000000000ff7886 */ /* 0x000fe20001800000 */
[----:B------:R-:W2:Y:S04]  /*1720*/  FENCE.VIEW.ASYNC.S ;  /* 0x00000000000073c6 */ /* 0x000ea80000000000 */
[----:B--2---:R2:W3:Y:S06]  /*1730*/  @!UP0 SYNCS.EXCH.64 URZ, [UR8+0x12000], UR10 ;  /* 0x0120000a08ff85b2 */ /* 0x0044ec0008000100 */
[----:B------:R2:W3:Y:S02]  /*1740*/  @!UP1 SYNCS.EXCH.64 URZ, [UR8+0x12020], UR4 ;  /* 0x0120200408ff95b2 */ /* 0x0004e40008000100 */
[----:B---3--:R-:W-:Y:S06]  /*1750*/  BAR.SYNC.DEFER_BLOCKING 0x0 ;  /* 0x0000000000007b1d */ /* 0x008fec0000010000 */
[----:B------:R-:W-:Y:S05]  /*1760*/  @P3 BRA `(.L_x_55) ;  /* 0x00000000002c3947 */ /* 0x000fea0003800000 */
[----:B--2---:R-:W-:Y:S02]  /*1770*/  UMOV UR4, 0x1 ;  /* 0x0000000100047882 */ /* 0x004fe40000000000 */
[----:B------:R-:W-:-:S04]  /*1780*/  UIADD3 UR10, UPT, UPT, -UR4, 0x100000, URZ ;  /* 0x00100000040a7890 */ /* 0x000fc8000fffe1ff */
[----:B------:R-:W-:Y:S02]  /*1790*/  USHF.L.U32 UR11, UR10, 0xb, URZ ;  /* 0x0000000b0a0b7899 */ /* 0x000fe400080006ff */
[----:B------:R-:W-:Y:S02]  /*17a0*/  USHF.L.U32 UR10, UR10, 0x1, URZ ;  /* 0x000000010a0a7899 */ /* 0x000fe400080006ff */
[----:B------:R-:W-:-:S04]  /*17b0*/  UIADD3 UR4, UPT, UPT, -UR4, 0x100000, URZ ;  /* 0x0010000004047890 */ /* 0x000fc8000fffe1ff */
[----:B------:R-:W-:Y:S02]  /*17c0*/  USHF.L.U32 UR5, UR4, 0xb, URZ ;  /* 0x0000000b04057899 */ /* 0x000fe400080006ff */
[----:B------:R-:W-:Y:S01]  /*17d0*/  USHF.L.U32 UR4, UR4, 0x1, URZ ;  /* 0x0000000104047899 */ /* 0x000fe200080006ff */
[----:B------:R-:W2:Y:S03]  /*17e0*/  FENCE.VIEW.ASYNC.S ;  /* 0x00000000000073c6 */ /* 0x000ea60000000000 */
[----:B--2---:R3:W2:Y:S08]  /*17f0*/  SYNCS.EXCH.64 URZ, [UR8+0x12008], UR10 ;  /* 0x0120080a08ff75b2 */ /* 0x0046b00008000100 */
[----:B------:R3:W4:Y:S02]  /*1800*/  SYNCS.EXCH.64 URZ, [UR8+0x12028], UR4 ;  /* 0x0120280408ff75b2 */ /* 0x0007240008000100 */
[----:B---3--:R-:W-:Y:S01]  /*1810*/  NOP ;  /* 0x0000000000007918 */ /* 0x008fe20000000000 */
.L_x_55:
[----:B--2---:R-:W-:Y:S05]  /*1820*/  BSYNC.RECONVERGENT B4 ;  /* 0x0000000000047941 */ /* 0x004fea0003800200 */
.L_x_54:
[----:B----4-:R-:W-:Y:S01]  /*1830*/  BAR.SYNC.DEFER_BLOCKING 0x0 ;  /* 0x0000000000007b1d */ /* 0x010fe20000010000 */
[----:B------:R-:W-:Y:S01]  /*1840*/  USHF.L.U32 UR15, UR7, 0x7, URZ ;  /* 0x00000007070f7899 */ /* 0x000fe200080006ff */
[----:B------:R-:W-:Y:S01]  /*1850*/  ISETP.GE.AND P0, PT, R7, 0x1, PT ;  /* 0x000000010700780c */ /* 0x000fe20003f06270 */
[----:B------:R-:W-:-:S03]  /*1860*/  USHF.L.U32 UR19, UR9, 0x6, URZ ;  /* 0x0000000609137899 */ /* 0x000fc600080006ff */
[----:B------:R-:W-:Y:S04]  /*1870*/  BSSY.RECONVERGENT B4, `(.L_x_56) ;  /* 0x000000d000047945 */ /* 0x000fe80003800200 */
[----:B------:R-:W-:Y:S05]  /*1880*/  @P3 BRA `(.L_x_57) ;  /* 0x00000000002c3947 */ /* 0x000fea0003800000 */
[----:B------:R-:W-:Y:S02]  /*1890*/  UMOV UR4, 0x1 ;  /* 0x0000000100047882 */ /* 0x000fe40000000000 */
[----:B------:R-:W-:-:S04]  /*18a0*/  UIADD3 UR10, UPT, UPT, -UR4, 0x100000, URZ ;  /* 0x00100000040a7890 */ /* 0x000fc8000fffe1ff */
[----:B------:R-:W-:Y:S02]  /*18b0*/  USHF.L.U32 UR11, UR10, 0xb, URZ ;  /* 0x0000000b0a0b7899 */ /* 0x000fe400080006ff */
[----:B------:R-:W-:Y:S02]  /*18c0*/  USHF.L.U32 UR10, UR10, 0x1, URZ ;  /* 0x000000010a0a7899 */ /* 0x000fe400080006ff */
[----:B------:R-:W-:-:S04]  /*18d0*/  UIADD3 UR4, UPT, UPT, -UR4, 0x100000, URZ ;  /* 0x0010000004047890 */ /* 0x000fc8000fffe1ff */
[----:B------:R-:W-:Y:S02]  /*18e0*/  USHF.L.U32 UR5, UR4, 0xb, URZ ;  /* 0x0000000b04057899 */ /* 0x000fe400080006ff */
[----:B------:R-:W-:Y:S01]  /*18f0*/  USHF.L.U32 UR4, UR4, 0x1, URZ ;  /* 0x0000000104047899 */ /* 0x000fe200080006ff */
[----:B------:R-:W2:Y:S03]  /*1900*/  FENCE.VIEW.ASYNC.S ;  /* 0x00000000000073c6 */ /* 0x000ea60000000000 */
[----:B--2---:R2:W3:Y:S08]  /*1910*/  SYNCS.EXCH.64 URZ, [UR8+0x12010], UR10 ;  /* 0x0120100a08ff75b2 */ /* 0x0044f00008000100 */
[----:B------:R2:W4:Y:S01]  /*1920*/  SYNCS.EXCH.64 URZ, [UR8+0x12030], UR4 ;  /* 0x0120300408ff75b2 */ /* 0x0005220008000100 */
[----:B------:R-:W-:Y:S01]  /*1930*/  NOP ;  /* 0x0000000000007918 */ /* 0x000fe20000000000 */
.L_x_57:
[----:B--2---:R-:W-:Y:S05]  /*1940*/  BSYNC.RECONVERGENT B4 ;  /* 0x0000000000047941 */ /* 0x004fea0003800200 */
.L_x_56:
[----:B------:R-:W-:Y:S05]  /*1950*/  @!P0 BRA `(.L_x_58) ;  /* 0x0000000800748947 */ /* 0x000fea0003800000 */
[----:B---34-:R-:W-:Y:S01]  /*1960*/  BAR.SYNC.DEFER_BLOCKING 0x0 ;  /* 0x0000000000007b1d */ /* 0x018fe20000010000 */
[----:B------:R-:W-:Y:S01]  /*1970*/  @!P3 IMAD.MOV.U32 R2, RZ, RZ, 0x6000 ;  /* 0x00006000ff02b424 */ /* 0x000fe200078e00ff */
[----:B------:R-:W-:Y:S02]  /*1980*/  ELECT P1, URZ, PT ;  /* 0x0000000000ff782f */ /* 0x000fe40003820000 */
[----:B------:R-:W-:Y:S02]  /*1990*/  ELECT P0, URZ, PT ;  /* 0x0000000000ff782f */ /* 0x000fe40003800000 */
[C---:B------:R-:W-:Y:S01]  /*19a0*/  ISETP.LT.U32.AND P1, PT, R36.reuse, 0x20, P1 ;  /* 0x000000202400780c */ /* 0x040fe20000f21070 */
[----:B------:R-:W-:Y:S01]  /*19b0*/  UMOV UR11, UR15 ;  /* 0x0000000f000b7c82 */ /* 0x000fe20008000000 */
[----:B------:R-:W-:Y:S01]  /*19c0*/  ISETP.LT.U32.AND P0, PT, R36, 0x20, P0 ;  /* 0x000000202400780c */ /* 0x000fe20000701070 */
[----:B------:R-:W-:-:S10]  /*19d0*/  UIADD3 UR16, UPT, UPT, UR8, 0xc000, URZ ;  /* 0x0000c00008107890 */ /* 0x000fd4000fffe0ff */
[----:B------:R-:W-:Y:S01]  /*19e0*/  VOTEU.ANY UP0, P1 ;  /* 0x0000000000ff7886 */ /* 0x000fe20000800100 */
[----:B------:R-:W-:Y:S01]  /*19f0*/  VOTEU.ANY UP2, P1 ;  /* 0x0000000000ff7886 */ /* 0x000fe20000840100 */
[----:B------:R-:W-:Y:S01]  /*1a00*/  VOTEU.ANY UP1, P0 ;  /* 0x0000000000ff7886 */ /* 0x000fe20000020100 */
[----:B------:R-:W-:Y:S01]  /*1a10*/  VOTEU.ANY UP3, P0 ;  /* 0x0000000000ff7886 */ /* 0x000fe20000060100 */
[----:B------:R2:W-:Y:S01]  /*1a20*/  @!P3 SYNCS.ARRIVE.TRANS64 RZ, [UR8+0x12000], R2 ;  /* 0x01200002ffffb9a7 */ /* 0x0005e20008000008 */
[----:B------:R3:W-:Y:S06]  /*1a30*/  MEMBAR.ALL.CTA ;  /* 0x0000000000007992 */ /* 0x0007ec0000008000 */
[----:B---3--:R-:W3:Y:S01]  /*1a40*/  FENCE.VIEW.ASYNC.S ;  /* 0x00000000000073c6 */ /* 0x008ee20000000000 */
[----:B------:R-:W-:Y:S01]  /*1a50*/  @UP0 UIADD3 UR9, UPT, UPT, UR8, 0x12000, URZ ;  /* 0x0001200008090890 */ /* 0x000fe2000fffe0ff */
[----:B------:R-:W-:Y:S01]  /*1a60*/  @UP0 UMOV UR10, URZ ;  /* 0x000000ff000a0c82 */ /* 0x000fe20008000000 */
[----:B------:R-:W-:Y:S01]  /*1a70*/  @UP1 UIADD3 UR17, UPT, UPT, UR8, 0x12000, URZ ;  /* 0x0001200008111890 */ /* 0x000fe2000fffe0ff */
[----:B------:R-:W-:Y:S01]  /*1a80*/  @UP1 UMOV UR18, URZ ;  /* 0x000000ff00121c82 */ /* 0x000fe20008000000 */
[----:B------:R-:W-:Y:S01]  /*1a90*/  UISETP.NE.U32.AND UP0, UPT, UR22, URZ, UPT ;  /* 0x000000ff1600728c */ /* 0x000fe2000bf05070 */
[----:B---3--:R-:W-:Y:S06]  /*1aa0*/  BAR.SYNC.DEFER_BLOCKING 0x0 ;  /* 0x0000000000007b1d */ /* 0x008fec0000010000 */
[----:B------:R2:W-:Y:S02]  /*1ab0*/  @UP2 UTMALDG.2D [UR8], [UR24] ;  /* 0x00000008180025b4 */ /* 0x0005e40008008000 */
[----:B------:R-:W-:Y:S06]  /*1ac0*/  BAR.SYNC.DEFER_BLOCKING 0x0 ;  /* 0x0000000000007b1d */ /* 0x000fec0000010000 */
[----:B------:R2:W-:Y:S02]  /*1ad0*/  @UP3 UTMALDG.2D [UR16], [UR26] ;  /* 0x000000101a0035b4 */ /* 0x0005e40008008000 */
[----:B------:R-:W-:Y:S06]  /*1ae0*/  BAR.SYNC.DEFER_BLOCKING 0x0 ;  /* 0x0000000000007b1d */ /* 0x000fec0000010000 */
[----:B------:R-:W3:Y:S02]  /*1af0*/  SYNCS.PHASECHK.TRANS64.TRYWAIT P0, [UR8+0x12000], RZ ;  /* 0x012000ffff0075a7 */ /* 0x000ee40008001108 */
[----:B--23--:R-:W-:Y:S05]  /*1b00*/  @!P0 BRA `(.L_x_59) ;  /* 0x0000000c00b48947 */ /* 0x00cfea0003800000 */
.L_x_75:
[----:B------:R-:W-:Y:S05]  /*1b10*/  BRA.U UP0, `(.L_x_60) ;  /* 0x0000000100747547 */ /* 0x000fea000b800000 */
[----:B------:R-:W-:Y:S02]  /*1b20*/  USHF.R.U32.HI UR6, URZ, 0x4, UR8 ;  /* 0x00000004ff067899 */ /* 0x000fe40008011608 */
[----:B------:R-:W-:Y:S02]  /*1b30*/  USHF.R.U32.HI UR10, URZ, 0x4, UR16 ;  /* 0x00000004ff0a7899 */ /* 0x000fe40008011610 */
[----:B------:R-:W-:Y:S02]  /*1b40*/  USGXT.U32 UR6, UR6, 0xe ;  /* 0x0000000e0606789a */ /* 0x000fe40008000000 */
[----:B------:R-:W-:Y:S02]  /*1b50*/  USGXT.U32 UR10, UR10, 0xe ;  /* 0x0000000e0a0a789a */ /* 0x000fe40008000000 */
[----:B------:R-:W-:Y:S02]  /*1b60*/  UIADD3 UR34, UP0, UPT, UR6, 0x2, URZ ;  /* 0x0000000206227890 */ /* 0x000fe4000ff1e0ff */
[----:B------:R-:W-:Y:S01]  /*1b70*/  UIADD3 UR32, UP1, UPT, UR10, 0x2, URZ ;  /* 0x000000020a207890 */ /* 0x000fe2000ff3e0ff */
[----:B------:R-:W-:Y:S01]  /*1b80*/  UMOV UR4, URZ ;  /* 0x000000ff00047c82 */ /* 0x000fe20008000000 */
[----:B------:R-:W-:Y:S01]  /*1b90*/  UMOV UR5, URZ ;  /* 0x000000ff00057c82 */ /* 0x000fe20008000000 */
[----:B------:R-:W-:-:S02]  /*1ba0*/  UIADD3.X UR35, UPT, UPT, UR4, 0x40004040, URZ, UP0, !UPT ;  /* 0x4000404004237890 */ /* 0x000fc400087fe4ff */
[----:B------:R-:W-:Y:S02]  /*1bb0*/  UIADD3.X UR33, UPT, UPT, UR5, 0x40004040, URZ, UP1, !UPT ;  /* 0x4000404005217890 */ /* 0x000fe40008ffe4ff */
[----:B------:R-:W-:Y:S02]  /*1bc0*/  UIADD3.64 UR4, UPT, UPT, UR34, 0x2, URZ ;  /* 0x0000000222047897 */ /* 0x000fe4000fffe0ff */
[----:B------:R-:W-:Y:S02]  /*1bd0*/  UIADD3.64 UR16, UPT, UPT, UR32, 0x2, URZ ;  /* 0x0000000220107897 */ /* 0x000fe4000fffe0ff */
[----:B------:R-:W-:Y:S02]  /*1be0*/  UIADD3.64 UR28, UPT, UPT, UR34, 0x4, URZ ;  /* 0x00000004221c7897 */ /* 0x000fe4000fffe0ff */
[----:B------:R-:W-:Y:S01]  /*1bf0*/  UIADD3.64 UR30, UPT, UPT, UR32, 0x4, URZ ;  /* 0x00000004201e7897 */ /* 0x000fe2000fffe0ff */
[----:B------:R-:W-:Y:S01]  /*1c00*/  UMOV UR36, 0x0 ;  /* 0x0000000000247882 */ /* 0x000fe20000000000 */
[----:B------:R-:W-:Y:S01]  /*1c10*/  UMOV UR37, 0x8100010 ;  /* 0x0810001000257882 */ /* 0x000fe20000000000 */
[----:B------:R-:W-:Y:S01]  /*1c20*/  UMOV UR7, 0x40004040 ;  /* 0x4000404000077882 */ /* 0x000fe20000000000 */
[----:B------:R-:W-:Y:S01]  /*1c30*/  UMOV UR11, 0x40004040 ;  /* 0x40004040000b7882 */ /* 0x000fe20000000000 */
[----:B------:R-:W-:Y:S01]  /*1c40*/  UMOV UR38, 0x0 ;  /* 0x0000000000267882 */ /* 0x000fe20000000000 */
[----:B------:R-:W-:Y:S01]  /*1c50*/  UMOV UR39, 0x8100010 ;  /* 0x0810001000277882 */ /* 0x000fe20000000000 */
[----:B------:R-:W-:Y:S01]  /*1c60*/  UMOV UR40, 0x0 ;  /* 0x0000000000287882 */ /* 0x000fe20000000000 */
[----:B------:R-:W-:Y:S01]  /*1c70*/  UMOV UR41, 0x8100010 ;  /* 0x0810001000297882 */ /* 0x000fe20000000000 */
[----:B------:R2:W-:Y:S01]  /*1c80*/  UTCQMMA gdesc[UR6], gdesc[UR10], tmem[UR23], tmem[UR36], idesc[UR37], !UPT ;  /* 0x00ff240a060075ea */ /* 0x0005e2000f800317 */
[----:B------:R-:W-:Y:S01]  /*1c90*/  UMOV UR42, 0x0 ;  /* 0x00000000002a7882 */ /* 0x000fe20000000000 */
[----:B------:R-:W-:Y:S01]  /*1ca0*/  UMOV UR43, 0x8100010 ;  /* 0x08100010002b7882 */ /* 0x000fe20000000000 */
[----:B------:R2:W-:Y:S01]  /*1cb0*/  UTCQMMA gdesc[UR34], gdesc[UR32], tmem[UR23], tmem[UR38], idesc[UR39], UPT ;  /* 0x00ff2620220075ea */ /* 0x0005e2000b800317 */
[----:B------:R2:W-:Y:S01]  /*1cc0*/  UTCQMMA gdesc[UR4], gdesc[UR16], tmem[UR23], tmem[UR40], idesc[UR41], UPT ;  /* 0x00ff2810040075ea */ /* 0x0005e2000b800317 */
[----:B------:R2:W-:Y:S01]  /*1cd0*/  UTCQMMA gdesc[UR28], gdesc[UR30], tmem[UR23], tmem[UR42], idesc[UR43], UPT ;  /* 0x00ff2a1e1c0075ea */ /* 0x0005e2000b800317 */
[----:B------:R-:W-:Y:S01]  /*1ce0*/  NOP ;  /* 0x0000000000007918 */ /* 0x000fe20000000000 */
.L_x_60:
[----:B------:R-:W-:Y:S01]  /*1cf0*/  ELECT P0, URZ, PT ;  /* 0x0000000000ff782f */ /* 0x000fe20003800000 */
[----:B--2---:R-:W-:Y:S01]  /*1d00*/  UMOV UR4, UR12 ;  /* 0x0000000c00047c82 */ /* 0x004fe20008000000 */
[----:B------:R-:W-:Y:S02]  /*1d10*/  UMOV UR5, URZ ;  /* 0x000000ff00057c82 */ /* 0x000fe40008000000 */
[----:B------:R-:W-:-:S13]  /*1d20*/  ISETP.LT.U32.AND P0, PT, R36, 0x20, P0 ;  /* 0x000000202400780c */ /* 0x000fda0000701070 */
[----:B------:R-:W-:Y:S01]  /*1d30*/  VOTEU.ANY UP0, P0 ;  /* 0x0000000000ff7886 */ /* 0x000fe20000000100 */
[----:B------:R-:W-:Y:S01]  /*1d40*/  VOTEU.ANY UP1, P0 ;  /* 0x0000000000ff7886 */ /* 0x000fe20000020100 */
[----:B------:R-:W-:-:S03]  /*1d50*/  ISETP.GE.U32.AND P0, PT, R7, 0x81, PT ;  /* 0x000000810700780c */ /* 0x000fc60003f06070 */
[----:B------:R-:W-:Y:S02]  /*1d60*/  @UP0 UMOV UR4, UR4 ;  /* 0x0000000400040c82 */ /* 0x000fe40008000000 */
[----:B------:R2:W-:Y:S01]  /*1d70*/  @UP1 UTCBAR [UR4], URZ ;  /* 0x000000ff040013e9 */ /* 0x0005e200080000ff */
[----:B------:R-:W-:Y:S06]  /*1d80*/  BAR.SYNC.DEFER_BLOCKING 0x0 ;  /* 0x0000000000007b1d */ /* 0x000fec0000010000 */
[----:B------:R-:W3:Y:S02]  /*1d90*/  SYNCS.PHASECHK.TRANS64.TRYWAIT P1, [UR8+0x12020], RZ ;  /* 0x012020ffff0075a7 */ /* 0x000ee40008021108 */
[----:B--23--:R-:W-:Y:S05]  /*1da0*/  @!P1 BRA `(.L_x_61) ;  /* 0x0000000c00189947 */ /* 0x00cfea0003800000 */
.L_x_76:
[----:B------:R-:W-:Y:S01]  /*1db0*/  UMOV UR4, URZ ;  /* 0x000000ff00047c82 */ /* 0x000fe20008000000 */
[----:B------:R-:W-:Y:S05]  /*1dc0*/  @!P0 BRA `(.L_x_58) ;  /* 0x0000000400588947 */ /* 0x000fea0003800000 */
[----:B------:R-:W2:Y:S01]  /*1dd0*/  LDCU UR29, c[0x0][0x3a0] ;  /* 0x00007400ff1d77ac */ /* 0x000ea20008000800 */
[----:B------:R-:W-:Y:S01]  /*1de0*/  UMOV UR9, 0x1 ;  /* 0x0000000100097882 */ /* 0x000fe20000000000 */
[----:B------:R-:W-:-:S05]  /*1df0*/  UMOV UR14, 0x80 ;  /* 0x00000080000e7882 */ /* 0x000fca0000000000 */
.L_x_65:
[----:B------:R-:W-:Y:S01]  /*1e00*/  BAR.SYNC.DEFER_BLOCKING 0x0 ;  /* 0x0000000000007b1d */ /* 0x000fe20000010000 */
[----:B------:R-:W-:Y:S01]  /*1e10*/  ULEA UR28, UR9, UR8, 0x3 ;  /* 0x00000008091c7291 */ /* 0x000fe2000f8e18ff */
[----:B------:R-:W-:Y:S01]  /*1e20*/  @!P3 IMAD.MOV.U32 R2, RZ, RZ, 0x6000 ;  /* 0x00006000ff02b424 */ /* 0x000fe200078e00ff */
[----:B------:R-:W-:Y:S01]  /*1e30*/  ELECT P1, URZ, PT ;  /* 0x0000000000ff782f */ /* 0x000fe20003820000 */
[----:B------:R-:W-:-:S03]  /*1e40*/  ULEA UR12, UR9, UR8, 0xe ;  /* 0x00000008090c7291 */ /* 0x000fc6000f8e70ff */
[----:B------:R-:W-:Y:S02]  /*1e50*/  ISETP.LT.U32.AND P1, PT, R36, 0x20, P1 ;  /* 0x000000202400780c */ /* 0x000fe40000f21070 */
[----:B------:R-:W-:Y:S01]  /*1e60*/  ELECT P0, URZ, PT ;  /* 0x0000000000ff782f */ /* 0x000fe20003800000 */
[----:B------:R-:W-:-:S03]  /*1e70*/  ULEA UR16, UR9, UR8, 0xd ;  /* 0x0000000809107291 */ /* 0x000fc6000f8e68ff */
[----:B------:R-:W-:Y:S01]  /*1e80*/  ISETP.LT.U32.AND P0, PT, R36, 0x20, P0 ;  /* 0x000000202400780c */ /* 0x000fe20000701070 */
[----:B------:R-:W-:Y:S01]  /*1e90*/  UMOV UR18, UR14 ;  /* 0x0000000e00127c82 */ /* 0x000fe20008000000 */
[----:B------:R-:W-:Y:S02]  /*1ea0*/  UIADD3 UR16, UPT, UPT, UR16, 0xc000, URZ ;  /* 0x0000c00010107890 */ /* 0x000fe4000fffe0ff */
[----:B------:R-:W-:-:S03]  /*1eb0*/  USHF.L.U32 UR5, UR4, 0x1f, URZ ;  /* 0x0000001f04057899 */ /* 0x000fc600080006ff */
[----:B------:R-:W-:Y:S01]  /*1ec0*/  VOTEU.ANY UP0, P1 ;  /* 0x0000000000ff7886 */ /* 0x000fe20000800100 */
[----:B------:R3:W-:Y:S01]  /*1ed0*/  @!P3 SYNCS.ARRIVE.TRANS64 RZ, [UR28+0x12000], R2 ;  /* 0x01200002ffffb9a7 */ /* 0x0007e2000800001c */
[----:B------:R4:W-:Y:S06]  /*1ee0*/  MEMBAR.ALL.CTA ;  /* 0x0000000000007992 */ /* 0x0009ec0000008000 */
[----:B----4-:R-:W4:Y:S01]  /*1ef0*/  FENCE.VIEW.ASYNC.S ;  /* 0x00000000000073c6 */ /* 0x010f220000000000 */
[----:B------:R-:W-:Y:S01]  /*1f00*/  @UP0 UIADD3 UR13, UPT, UPT, UR28, 0x12000, URZ ;  /* 0x000120001c0d0890 */ /* 0x000fe2000fffe0ff */
[----:B----4-:R-:W-:Y:S01]  /*1f10*/  VOTEU.ANY UP0, P1 ;  /* 0x0000000000ff7886 */ /* 0x010fe20000800100 */
[----:B------:R-:W-:Y:S01]  /*1f20*/  VOTEU.ANY UP1, P0 ;  /* 0x0000000000ff7886 */ /* 0x000fe20000020100 */
[----:B---3--:R-:W-:-:S04]  /*1f30*/  IMAD.U32 R2, RZ, RZ, UR5 ;  /* 0x00000005ff027e24 */ /* 0x008fc8000f8e00ff */
[----:B------:R-:W-:Y:S01]  /*1f40*/  @UP1 UIADD3 UR17, UPT, UPT, UR28, 0x12000, URZ ;  /* 0x000120001c111890 */ /* 0x000fe2000fffe0ff */
[----:B------:R-:W-:Y:S01]  /*1f50*/  VOTEU.ANY UP1, P0 ;  /* 0x0000000000ff7886 */ /* 0x000fe20000020100 */
[----:B------:R-:W-:Y:S06]  /*1f60*/  BAR.SYNC.DEFER_BLOCKING 0x0 ;  /* 0x0000000000007b1d */ /* 0x000fec0000010000 */
[----:B------:R3:W-:Y:S01]  /*1f70*/  @UP0 UTMALDG.2D [UR12], [UR24] ;  /* 0x0000000c180005b4 */ /* 0x0007e20008008000 */
[----:B------:R-:W-:Y:S01]  /*1f80*/  UISETP.NE.U32.AND UP0, UPT, UR22, URZ, UPT ;  /* 0x000000ff1600728c */ /* 0x000fe2000bf05070 */
[----:B------:R-:W-:Y:S06]  /*1f90*/  BAR.SYNC.DEFER_BLOCKING 0x0 ;  /* 0x0000000000007b1d */ /* 0x000fec0000010000 */
[----:B------:R3:W-:Y:S02]  /*1fa0*/  @UP1 UTMALDG.2D [UR16], [UR26] ;  /* 0x000000101a0015b4 */ /* 0x0007e40008008000 */
[----:B------:R-:W-:Y:S06]  /*1fb0*/  BAR.SYNC.DEFER_BLOCKING 0x0 ;  /* 0x0000000000007b1d */ /* 0x000fec0000010000 */
[----:B------:R-:W4:Y:S02]  /*1fc0*/  SYNCS.PHASECHK.TRANS64.TRYWAIT P0, [UR28+0x12000], R2 ;  /* 0x01200002ff0075a7 */ /* 0x000f24000800111c */
[----:B---34-:R-:W-:Y:S05]  /*1fd0*/  @!P0 BRA `(.L_x_62) ;  /* 0x0000000800988947 */ /* 0x018fea0003800000 */
.L_x_77:
        /* <DEDUP_REMOVED lines=11> */
[----:B------:R-:W-:Y:S02]  /*2090*/  UIADD3 UR6, UP0, UPT, UR16, 0x2, URZ ;  /* 0x0000000210067890 */ /* 0x000fe4000ff1e0ff */
[----:B------:R-:W-:Y:S02]  /*20a0*/  UIADD3 UR32, UP1, UPT, UR30, 0x2, URZ ;  /* 0x000000021e207890 */ /* 0x000fe4000ff3e0ff */
[----:B------:R-:W-:Y:S02]  /*20b0*/  UIADD3 UR34, UP2, UPT, UR16, 0x4, URZ ;  /* 0x0000000410227890 */ /* 0x000fe4000ff5e0ff */
[----:B------:R-:W-:Y:S02]  /*20c0*/  UIADD3 UR36, UP3, UPT, UR30, 0x4, URZ ;  /* 0x000000041e247890 */ /* 0x000fe4000ff7e0ff */
[----:B------:R-:W-:-:S02]  /*20d0*/  UIADD3.X UR7, UPT, UPT, UR17, URZ, URZ, UP0, !UPT ;  /* 0x000000ff11077290 */ /* 0x000fc400087fe4ff */
[----:B------:R-:W-:Y:S02]  /*20e0*/  UIADD3.X UR33, UPT, UPT, UR31, URZ, URZ, UP1, !UPT ;  /* 0x000000ff1f217290 */ /* 0x000fe40008ffe4ff */
[----:B------:R-:W-:Y:S02]  /*20f0*/  UIADD3.X UR35, UPT, UPT, UR17, URZ, URZ, UP2, !UPT ;  /* 0x000000ff11237290 */ /* 0x000fe400097fe4ff */
[----:B------:R-:W-:Y:S01]  /*2100*/  UIADD3.X UR37, UPT, UPT, UR31, URZ, URZ, UP3, !UPT ;  /* 0x000000ff1f257290 */ /* 0x000fe20009ffe4ff */
        /* <DEDUP_REMOVED lines=8> */
[----:B------:R3:W-:Y:S01]  /*2190*/  UTCQMMA gdesc[UR10], gdesc[UR12], tmem[UR23], tmem[UR38], idesc[UR39], UPT ;  /* 0x00ff260c0a0075ea */ /* 0x0007e2000b800317 */
[----:B------:R-:W-:Y:S01]  /*21a0*/  UMOV UR44, 0x0 ;  /* 0x00000000002c7882 */ /* 0x000fe20000000000 */
[----:B------:R-:W-:Y:S01]  /*21b0*/  UMOV UR45, 0x8100010 ;  /* 0x08100010002d7882 */ /* 0x000fe20000000000 */
[----:B------:R3:W-:Y:S01]  /*21c0*/  UTCQMMA gdesc[UR16], gdesc[UR30], tmem[UR23], tmem[UR40], idesc[UR41], UPT ;  /* 0x00ff281e100075ea */ /* 0x0007e2000b800317 */
[----:B------:R3:W-:Y:S01]  /*21d0*/  UTCQMMA gdesc[UR6], gdesc[UR32], tmem[UR23], tmem[UR42], idesc[UR43], UPT ;  /* 0x00ff2a20060075ea */ /* 0x0007e2000b800317 */
[----:B------:R3:W-:Y:S01]  /*21e0*/  UTCQMMA gdesc[UR34], gdesc[UR36], tmem[UR23], tmem[UR44], idesc[UR45], UPT ;  /* 0x00ff2c24220075ea */ /* 0x0007e2000b800317 */
[----:B------:R-:W-:Y:S01]  /*21f0*/  NOP ;  /* 0x0000000000007918 */ /* 0x000fe20000000000 */
.L_x_63:
[----:B------:R-:W-:Y:S01]  /*2200*/  ELECT P0, URZ, PT ;  /* 0x0000000000ff782f */ /* 0x000fe20003800000 */
[----:B---3--:R-:W-:-:S03]  /*2210*/  UIADD3 UR6, UPT, UPT, UR28, 0x12020, URZ ;  /* 0x000120201c067890 */ /* 0x008fc6000fffe0ff */
[----:B------:R-:W-:Y:S01]  /*2220*/  ISETP.LT.U32.AND P0, PT, R36, 0x20, P0 ;  /* 0x000000202400780c */ /* 0x000fe20000701070 */
[----:B------:R-:W-:-:S12]  /*2230*/  UMOV UR7, URZ ;  /* 0x000000ff00077c82 */ /* 0x000fd80008000000 */
[----:B------:R-:W-:Y:S01]  /*2240*/  VOTEU.ANY UP0, P0 ;  /* 0x0000000000ff7886 */ /* 0x000fe20000000100 */
[----:B------:R-:W-:-:S04]  /*2250*/  VOTEU.ANY UP1, P0 ;  /* 0x0000000000ff7886 */ /* 0x000fc80000020100 */
[----:B------:R-:W-:Y:S02]  /*2260*/  @UP0 UMOV UR6, UR6 ;  /* 0x0000000600060c82 */ /* 0x000fe40008000000 */
[----:B------:R3:W-:Y:S01]  /*2270*/  @UP1 UTCBAR [UR6], URZ ;  /* 0x000000ff060013e9 */ /* 0x0007e200080000ff */
[----:B------:R-:W-:Y:S06]  /*2280*/  BAR.SYNC.DEFER_BLOCKING 0x0 ;  /* 0x0000000000007b1d */ /* 0x000fec0000010000 */
[----:B------:R-:W4:Y:S02]  /*2290*/  SYNCS.PHASECHK.TRANS64.TRYWAIT P0, [UR28+0x12020], R2 ;  /* 0x01202002ff0075a7 */ /* 0x000f24000800111c */
[----:B---34-:R-:W-:Y:S05]  /*22a0*/  @!P0 BRA `(.L_x_64) ;  /* 0x0000000400f08947 */ /* 0x018fea0003800000 */
.L_x_78:
[----:B------:R-:W-:Y:S02]  /*22b0*/  UIADD3 UR9, UPT, UPT, UR9, 0x1, URZ ;  /* 0x0000000109097890 */ /* 0x000fe4000fffe0ff */
[----:B------:R-:W-:Y:S02]  /*22c0*/  UIADD3 UR14, UPT, UPT, UR14, 0x80, URZ ;  /* 0x000000800e0e7890 */ /* 0x000fe4000fffe0ff */
[----:B------:R-:W-:-:S04]  /*22d0*/  UISETP.NE.U32.AND UP0, UPT, UR9, 0x3, UPT ;  /* 0x000000030900788c */ /* 0x000fc8000bf05070 */
[----:B------:R-:W-:Y:S02]  /*22e0*/  USEL UR5, URZ, 0x1, UP0 ;  /* 0x00000001ff057887 */ /* 0x000fe40008000000 */
[----:B------:R-:W-:Y:S02]  /*22f0*/  USEL UR9, UR9, URZ, UP0 ;  /* 0x000000ff09097287 */ /* 0x000fe40008000000 */
[----:B--2---:R-:W-:Y:S02]  /*2300*/  UISETP.GE.AND UP0, UPT, UR14, UR29, UPT ;  /* 0x0000001d0e00728c */ /* 0x004fe4000bf06270 */
[----:B------:R-:W-:-:S07]  /*2310*/  ULOP3.LUT UR4, UR4, UR5, URZ, 0x3c, !UPT ;  /* 0x0000000504047292 */ /* 0x000fce000f8e3cff */
[----:B------:R-:W-:Y:S05]  /*2320*/  BRA.U !UP0, `(.L_x_65) ;  /* 0xfffffff908b47547 */ /* 0x000fea000b83ffff */
.L_x_58:
[----:B---34-:R-:W-:Y:S06]  /*2330*/  BAR.SYNC.DEFER_BLOCKING 0x0 ;  /* 0x0000000000007b1d */ /* 0x018fec0000010000 */
[----:B------:R-:W-:Y:S04]  /*2340*/  BSSY.RECONVERGENT B4, `(.L_x_66) ;  /* 0x0000004000047945 */ /* 0x000fe80003800200 */
[----:B------:R-:W-:Y:S05]  /*2350*/  @P3 BRA `(.L_x_67) ;  /* 0x0000000000083947 */ /* 0x000fea0003800000 */
[----:B------:R-:W2:Y:S02]  /*2360*/  SYNCS.CCTL.IV [UR8+0x12000] ;  /* 0x01200000ff0079b1 */ /* 0x000ea40008000008 */
[----:B--2---:R-:W2:Y:S02]  /*2370*/  SYNCS.CCTL.IV [UR8+0x12020] ;  /* 0x01202000ff0079b1 */ /* 0x004ea40008000008 */
.L_x_67:
[----:B------:R-:W-:Y:S05]  /*2380*/  BSYNC.RECONVERGENT B4 ;  /* 0x0000000000047941 */ /* 0x000fea0003800200 */
.L_x_66:
[----:B--2---:R-:W-:Y:S06]  /*2390*/  BAR.SYNC.DEFER_BLOCKING 0x0 ;  /* 0x0000000000007b1d */ /* 0x004fec0000010000 */
[----:B------:R-:W-:Y:S04]  /*23a0*/  BSSY.RECONVERGENT B4, `(.L_x_68) ;  /* 0x0000004000047945 */ /* 0x000fe80003800200 */
[----:B------:R-:W-:Y:S05]  /*23b0*/  @P3 BRA `(.L_x_69) ;  /* 0x0000000000083947 */ /* 0x000fea0003800000 */
[----:B------:R-:W2:Y:S02]  /*23c0*/  SYNCS.CCTL.IV [UR8+0x12008] ;  /* 0x01200800ff0079b1 */ /* 0x000ea40008000008 */
[----:B--2---:R-:W2:Y:S02]  /*23d0*/  SYNCS.CCTL.IV [UR8+0x12028] ;  /* 0x01202800ff0079b1 */ /* 0x004ea40008000008 */
.L_x_69:
[----:B------:R-:W-:Y:S05]  /*23e0*/  BSYNC.RECONVERGENT B4 ;  /* 0x0000000000047941 */ /* 0x000fea0003800200 */
.L_x_68:
[----:B--2---:R-:W-:Y:S06]  /*23f0*/  BAR.SYNC.DEFER_BLOCKING 0x0 ;  /* 0x0000000000007b1d */ /* 0x004fec0000010000 */
[----:B------:R-:W-:Y:S04]  /*2400*/  BSSY.RECONVERGENT B4, `(.L_x_70) ;  /* 0x0000004000047945 */ /* 0x000fe80003800200 */
[----:B------:R-:W-:Y:S05]  /*2410*/  @P3 BRA `(.L_x_71) ;  /* 0x0000000000083947 */ /* 0x000fea0003800000 */
[----:B------:R-:W2:Y:S02]  /*2420*/  SYNCS.CCTL.IV [UR8+0x12010] ;  /* 0x01201000ff0079b1 */ /* 0x000ea40008000008 */
[----:B--2---:R-:W2:Y:S02]  /*2430*/  SYNCS.CCTL.IV [UR8+0x12030] ;  /* 0x01203000ff0079b1 */ /* 0x004ea40008000008 */
.L_x_71:
[----:B------:R-:W-:Y:S05]  /*2440*/  BSYNC.RECONVERGENT B4 ;  /* 0x0000000000047941 */ /* 0x000fea0003800200 */
.L_x_70:
[----:B------:R-:W-:Y:S01]  /*2450*/  USHF.L.U32 UR4, UR22, 0x15, URZ ;  /* 0x0000001516047899 */ /* 0x000fe200080006ff */
[C---:B------:R-:W-:Y:S01]  /*2460*/  IMAD.SHL.U32 R2, R0.reuse, 0x8, RZ ;  /* 0x0000000800027824 */ /* 0x040fe200078e00ff */
[----:B------:R-:W-:Y:S01]  /*2470*/  USHF.L.U32 UR22, UR22, 0x3, URZ ;  /* 0x0000000316167899 */ /* 0x000fe200080006ff */
[----:B------:R-:W-:Y:S01]  /*2480*/  SHF.R.U32.HI R3, RZ, 0x2, R0 ;  /* 0x00000002ff037819 */ /* 0x000fe20000011600 */
[----:B------:R-:W-:Y:S01]  /*2490*/  ULOP3.LUT UR4, UR4, 0x600000, URZ, 0xc0, !UPT ;  /* 0x0060000004047892 */ /* 0x000fe2000f8ec0ff */
[----:B------:R-:W-:Y:S01]  /*24a0*/  IMAD.SHL.U32 R0, R0, 0x40, RZ ;  /* 0x0000004000007824 */ /* 0x000fe200078e00ff */
[----:B------:R-:W-:Y:S01]  /*24b0*/  ULOP3.LUT UR22, UR22, 0x20, URZ, 0xc0, !UPT ;  /* 0x0000002016167892 */ /* 0x000fe2000f8ec0ff */
[----:B------:R-:W-:Y:S02]  /*24c0*/  LOP3.LUT R2, R2, 0x30, RZ, 0xc0, !PT ;  /* 0x0000003002027812 */ /* 0x000fe400078ec0ff */
[----:B------:R-:W-:Y:S01]  /*24d0*/  ELECT P0, URZ, PT ;  /* 0x0000000000ff782f */ /* 0x000fe20003800000 */
[----:B------:R-:W-:Y:S01]  /*24e0*/  UIADD3 UR4, UPT, UPT, UR22, UR4, UR23 ;  /* 0x0000000416047290 */ /* 0x000fe2000fffe017 */
[----:B------:R-:W-:Y:S01]  /*24f0*/  LOP3.LUT R3, R2, 0x20, R3, 0x78, !PT ;  /* 0x0000002002037812 */ /* 0x000fe200078e7803 */
[----:B------:R-:W-:Y:S01]  /*2500*/  UMOV UR9, UR19 ;  /* 0x0000001300097c82 */ /* 0x000fe20008000000 */
[----:B------:R-:W-:Y:S01]  /*2510*/  ISETP.LT.U32.AND P0, PT, R36, 0x20, P0 ;  /* 0x000000202400780c */ /* 0x000fe20000701070 */
[----:B------:R-:W-:Y:S01]  /*2520*/  UMOV UR10, UR15 ;  /* 0x0000000f000a7c82 */ /* 0x000fe20008000000 */
[----:B------:R-:W-:-:S04]  /*2530*/  LOP3.LUT R0, R3, 0x1fc0, R0, 0xf8, !PT ;  /* 0x00001fc003007812 */ /* 0x000fc800078ef800 */
[----:B-----5:R-:W3:Y:S01]  /*2540*/  LDTM.x32 R4, tmem[UR4] ;  /* 0x00000004000479ee */ /* 0x020ee200082c0000 */
[----:B------:R-:W-:Y:S01]  /*2550*/  LOP3.LUT R2, R0, 0x10, RZ, 0x3c, !PT ;  /* 0x0000001000027812 */ /* 0x000fe200078e3cff */
[----:B------:R-:W-:-:S05]  /*2560*/  NOP ;  /* 0x0000000000007918 */ /* 0x000fca0000000000 */
[----:B---3--:R-:W-:Y:S01]  /*2570*/  VOTEU.ANY UP1, P0 ;  /* 0x0000000000ff7886 */ /* 0x008fe20000020100 */
[----:B------:R-:W-:Y:S01]  /*2580*/  VOTEU.ANY UP0, P0 ;  /* 0x0000000000ff7886 */ /* 0x000fe20000000100 */
[----:B------:R-:W-:Y:S02]  /*2590*/  F2FP.SATFINITE.E4M3.F32.PACK_AB_MERGE_C R6, R7, R6, RZ ;  /* 0x000000060706723e */ /* 0x000fe400048070ff */
[----:B------:R-:W-:Y:S02]  /*25a0*/  F2FP.SATFINITE.E4M3.F32.PACK_AB_MERGE_C R10, R11, R10, RZ ;  /* 0x0000000a0b0a723e */ /* 0x000fe400048070ff */
[----:B------:R-:W-:Y:S02]  /*25b0*/  F2FP.SATFINITE.E4M3.F32.PACK_AB_MERGE_C R14, R15, R14, RZ ;  /* 0x0000000e0f0e723e */ /* 0x000fe400048070ff */
[----:B------:R-:W-:Y:S02]  /*25c0*/  F2FP.SATFINITE.E4M3.F32.PACK_AB_MERGE_C R7, R19, R18, RZ ;  /* 0x000000121307723e */ /* 0x000fe400048070ff */
[----:B------:R-:W-:-:S02]  /*25d0*/  F2FP.SATFINITE.E4M3.F32.PACK_AB_MERGE_C R22, R23, R22, RZ ;  /* 0x000000161716723e */ /* 0x000fc400048070ff */
[----:B------:R-:W-:Y:S02]  /*25e0*/  F2FP.SATFINITE.E4M3.F32.PACK_AB_MERGE_C R26, R27, R26, RZ ;  /* 0x0000001a1b1a723e */ /* 0x000fe400048070ff */
[----:B------:R-:W-:Y:S02]  /*25f0*/  F2FP.SATFINITE.E4M3.F32.PACK_AB_MERGE_C R30, R31, R30, RZ ;  /* 0x0000001e1f1e723e */ /* 0x000fe400048070ff */
[----:B------:R-:W-:Y:S02]  /*2600*/  F2FP.SATFINITE.E4M3.F32.PACK_AB_MERGE_C R34, R35, R34, RZ ;  /* 0x000000222322723e */ /* 0x000fe400048070ff */
[----:B------:R-:W-:Y:S02]  /*2610*/  F2FP.SATFINITE.E4M3.F32.PACK_AB_MERGE_C R4, R5, R4, R6 ;  /* 0x000000040504723e */ /* 0x000fe40004807006 */
[----:B------:R-:W-:Y:S02]  /*2620*/  F2FP.SATFINITE.E4M3.F32.PACK_AB_MERGE_C R5, R9, R8, R10 ;  /* 0x000000080905723e */ /* 0x000fe4000480700a */
[----:B------:R-:W-:-:S02]  /*2630*/  F2FP.SATFINITE.E4M3.F32.PACK_AB_MERGE_C R6, R13, R12, R14 ;  /* 0x0000000c0d06723e */ /* 0x000fc4000480700e */
[----:B------:R-:W-:Y:S02]  /*2640*/  F2FP.SATFINITE.E4M3.F32.PACK_AB_MERGE_C R7, R17, R16, R7 ;  /* 0x000000101107723e */ /* 0x000fe40004807007 */
[----:B------:R-:W-:Y:S02]  /*2650*/  F2FP.SATFINITE.E4M3.F32.PACK_AB_MERGE_C R20, R21, R20, R22 ;  /* 0x000000141514723e */ /* 0x000fe40004807016 */
[----:B------:R-:W-:Y:S01]  /*2660*/  F2FP.SATFINITE.E4M3.F32.PACK_AB_MERGE_C R21, R25, R24, R26 ;  /* 0x000000181915723e */ /* 0x000fe2000480701a */
[----:B--2---:R2:W-:Y:S01]  /*2670*/  STS.128 [R0+UR8], R4 ;  /* 0x0000000400007988 */ /* 0x0045e20008000c08 */
[----:B------:R-:W-:Y:S02]  /*2680*/  F2FP.SATFINITE.E4M3.F32.PACK_AB_MERGE_C R22, R29, R28, R30 ;  /* 0x0000001c1d16723e */ /* 0x000fe4000480701e */
[----:B------:R-:W-:-:S05]  /*2690*/  F2FP.SATFINITE.E4M3.F32.PACK_AB_MERGE_C R23, R33, R32, R34 ;  /* 0x000000202117723e */ /* 0x000fca0004807022 */
[----:B------:R2:W-:Y:S01]  /*26a0*/  STS.128 [R2+UR8], R20 ;  /* 0x0000001402007988 */ /* 0x0005e20008000c08 */
[----:B------:R3:W-:Y:S06]  /*26b0*/  MEMBAR.ALL.CTA ;  /* 0x0000000000007992 */ /* 0x0007ec0000008000 */
[----:B---3--:R-:W3:Y:S02]  /*26c0*/  FENCE.VIEW.ASYNC.S ;  /* 0x00000000000073c6 */ /* 0x008ee40000000000 */
[----:B---3--:R-:W-:Y:S06]  /*26d0*/  BAR.SYNC.DEFER_BLOCKING 0x0 ;  /* 0x0000000000007b1d */ /* 0x008fec0000010000 */
[----:B------:R2:W-:Y:S01]  /*26e0*/  @UP1 UTMASTG.2D [UR8], [UR20] ;  /* 0x00000008140013b5 */ /* 0x0005e20008008000 */
[----:B------:R0:W-:Y:S01]  /*26f0*/  UTMACMDFLUSH ;  /* 0x00000000000079b7 */ /* 0x0001e20000000000 */
[----:B------:R-:W-:-:S04]  /*2700*/  DEPBAR.LE SB0, 0x0 ;  /* 0x000080000000791a */ /* 0x000fc80000000000 */
[----:B------:R-:W-:Y:S08]  /*2710*/  BAR.SYNC.DEFER_BLOCKING 0x0 ;  /* 0x0000000000007b1d */ /* 0x000ff00000010000 */
[----:B------:R-:W-:Y:S06]  /*2720*/  BAR.SYNC.DEFER_BLOCKING 0x0 ;  /* 0x0000000000007b1d */ /* 0x000fec0000010000 */
[----:B--2---:R-:W-:Y:S05]  /*2730*/  @P2 BRA `(.L_x_72) ;  /* 0x0000000000a02947 */ /* 0x004fea0003800000 */
[----:B------:R-:W2:Y:S01]  /*2740*/  S2UR UR5, SR_CgaCtaId ;  /* 0x00000000000579c3 */ /* 0x000ea20000008800 */
[----:B------:R-:W-:Y:S01]  /*2750*/  NOP ;  /* 0x0000000000007918 */ /* 0x000fe20000000000 */
[----:B------:R-:W-:Y:S01]  /*2760*/  UMOV UR4, 0x50 ;  /* 0x0000005000047882 */ /* 0x000fe20000000000 */
[----:B------:R-:W-:Y:S02]  /*2770*/  IMAD.U32 R0, RZ, RZ, UR23 ;  /* 0x00000017ff007e24 */ /* 0x000fe4000f8e00ff */
[----:B------:R-:W-:Y:S02]  /*2780*/  IMAD.MOV.U32 R3, RZ, RZ, 0x3 ;  /* 0x00000003ff037424 */ /* 0x000fe400078e00ff */
[----:B------:R-:W-:Y:S01]  /*2790*/  IMAD.MOV.U32 R7, RZ, RZ, 0x1 ;  /* 0x00000001ff077424 */ /* 0x000fe200078e00ff */
[----:B------:R-:W-:-:S04]  /*27a0*/  LOP3.LUT R0, R0, 0xffff, RZ, 0xc0, !PT ;  /* 0x0000ffff00007812 */ /* 0x000fc800078ec0ff */
[----:B------:R-:W-:-:S05]  /*27b0*/  SHF.R.U32.HI R0, RZ, 0x5, R0 ;  /* 0x00000005ff007819 */ /* 0x000fca0000011600 */
[----:B------:R-:W-:Y:S01]  /*27c0*/  VIADD R2, R0, 0x10 ;  /* 0x0000001000027836 */ /* 0x000fe20000000000 */
[----:B------:R-:W-:Y:S01]  /*27d0*/  SHF.L.U32 R0, R3, R0, RZ ;  /* 0x0000000003007219 */ /* 0x000fe200000006ff */
[----:B--2---:R-:W-:-:S03]  /*27e0*/  ULEA UR6, UR5, UR4, 0x18 ;  /* 0x0000000405067291 */ /* 0x004fc6000f8ec0ff */
[----:B------:R-:W-:-:S04]  /*27f0*/  SHF.L.U32 R3, R7, R2, RZ ;  /* 0x0000000207037219 */ /* 0x000fc800000006ff */
[----:B------:R-:W-:Y:S02]  /*2800*/  LOP3.LUT R0, R3, R0, RZ, 0xfc, !PT ;  /* 0x0000000003007212 */ /* 0x000fe400078efcff */
[----:B------:R-:W2:Y:S02]  /*2810*/  LDS R5, [UR6] ;  /* 0x00000006ff057984 */ /* 0x000ea40008000800 */
[C---:B------:R-:W-:Y:S02]  /*2820*/  LOP3.LUT R2, R0.reuse, 0xffff, RZ, 0xc0, !PT ;  /* 0x0000ffff00027812 */ /* 0x040fe400078ec0ff */
[----:B--2---:R-:W-:-:S04]  /*2830*/  LOP3.LUT R3, R0, 0xffff, R5, 0x80, !PT ;  /* 0x0000ffff00037812 */ /* 0x004fc800078e8005 */
[----:B------:R-:W-:-:S13]  /*2840*/  ISETP.NE.AND P0, PT, R3, R2, PT ;  /* 0x000000020300720c */ /* 0x000fda0003f05270 */
[----:B------:R-:W-:Y:S05]  /*2850*/  @P0 BRA `(.L_x_73) ;  /* 0x0000000000500947 */ /* 0x000fea0003800000 */
[----:B------:R-:W-:Y:S02]  /*2860*/  SHF.R.U32.HI R5, RZ, 0x10, R5 ;  /* 0x00000010ff057819 */ /* 0x000fe40000011605 */
[----:B------:R-:W-:-:S04]  /*2870*/  SHF.R.U32.HI R2, RZ, 0x10, R0 ;  /* 0x00000010ff027819 */ /* 0x000fc80000011600 */
[----:B------:R-:W-:-:S04]  /*2880*/  LOP3.LUT R5, R5, R2, RZ, 0xc0, !PT ;  /* 0x0000000205057212 */ /* 0x000fc800078ec0ff */
[----:B------:R-:W-:-:S13]  /*2890*/  ISETP.NE.AND P0, PT, R5, R2, PT ;  /* 0x000000020500720c */ /* 0x000fda0003f05270 */
[----:B------:R-:W-:Y:S05]  /*28a0*/  @P0 BRA `(.L_x_74) ;  /* 0x0000000000300947 */ /* 0x000fea0003800000 */
[----:B------:R-:W-:Y:S01]  /*28b0*/  R2UR UR4, R0 ;  /* 0x00000000000472ca */ /* 0x000fe200000e0000 */
[----:B------:R-:W-:Y:S01]  /*28c0*/  VOTEU.ANY UR5, UPT, PT ;  /* 0x0000000000057886 */ /* 0x000fe200038e0100 */
[----:B------:R-:W2:Y:S01]  /*28d0*/  S2R R0, SR_LANEID ;  /* 0x0000000000007919 */ /* 0x000ea20000000000 */
[----:B------:R-:W-:-:S10]  /*28e0*/  UFLO.U32 UR5, UR5 ;  /* 0x00000005000572bd */ /* 0x000fd400080e0000 */
[----:B------:R-:W-:-:S06]  /*28f0*/  ULOP3.LUT UR4, URZ, UR4, URZ, 0x33, !UPT ;  /* 0x00000004ff047292 */ /* 0x000fcc000f8e33ff */
[----:B------:R-:W-:-:S04]  /*2900*/  IMAD.U32 R2, RZ, RZ, UR4 ;  /* 0x00000004ff027e24 */ /* 0x000fc8000f8e00ff */
[----:B------:R-:W3:Y:S02]  /*2910*/  REDUX UR7, R2 ;  /* 0x00000000020773c4 */ /* 0x000ee40000000000 */
[----:B------:R4:W-:Y:S01]  /*2920*/  UTCATOMSWS.AND URZ, UR4 ;  /* 0x0000000400ff79e3 */ /* 0x0009e20008000000 */
[----:B--2---:R-:W-:Y:S01]  /*2930*/  ISETP.EQ.U32.AND P0, PT, R0, UR5, PT ;  /* 0x0000000500007c0c */ /* 0x004fe2000bf02070 */
[----:B---3--:R-:W-:-:S12]  /*2940*/  IMAD.U32 R0, RZ, RZ, UR7 ;  /* 0x00000007ff007e24 */ /* 0x008fd8000f8e00ff */
[----:B------:R4:W-:Y:S01]  /*2950*/  @P0 ATOMS.AND RZ, [UR6], R0 ;  /* 0x00000000ffff098c */ /* 0x0009e2000a800006 */
[----:B------:R-:W-:Y:S05]  /*2960*/  BRA `(.L_x_72) ;  /* 0x0000000000147947 */ /* 0x000fea0003800000 */
.L_x_74:
[----:B------:R-:W-:-:S07]  /*2970*/  MOV R2, 0x2990 ;  /* 0x0000299000027802 */ /* 0x000fce0000000f00 */
[----:B-1----:R-:W-:Y:S05]  /*2980*/  CALL.REL.NOINC `($__internal_0_$__cuda_sm10x_tcgen05_guardrail_trap_col_being_dealloced_not_returned_by_alloc) ;  /* 0x0000000000447944 */ /* 0x002fea0003c00000 */
[----:B------:R-:W-:Y:S05]  /*2990*/  BRA `(.L_x_72) ;  /* 0x0000000000087947 */ /* 0x000fea0003800000 */
.L_x_73:
[----:B------:R-:W-:-:S07]  /*29a0*/  MOV R2, 0x29c0 ;  /* 0x000029c000027802 */ /* 0x000fce0000000f00 */
[----:B-1----:R-:W-:Y:S05]  /*29b0*/  CALL.REL.NOINC `($__internal_2_$__cuda_sm10x_tcgen05_guardrail_trap_unallocated_columns_being_dealloced) ;  /* 0x0000000000507944 */ /* 0x002fea0003c00000 */
.L_x_72:
[----:B------:R-:W-:Y:S01]  /*29c0*/  NOP ;  /* 0x0000000000007918 */ /* 0x000fe20000000000 */
[----:B----4-:R-:W-:Y:S05]  /*29d0*/  EXIT ;  /* 0x000000000000794d */ /* 0x010fea0003800000 */
.L_x_59:
[----:B------:R-:W2:Y:S02]  /*29e0*/  SYNCS.PHASECHK.TRANS64.TRYWAIT P0, [UR8+0x12000], RZ ;  /* 0x012000ffff0075a7 */ /* 0x000ea40008001108 */
[----:B--2---:R-:W-:Y:S05]  /*29f0*/  @!P0 BRA `(.L_x_59) ;  /* 0xfffffffc00f88947 */ /* 0x004fea000383ffff */
[----:B------:R-:W-:Y:S05]  /*2a00*/  BRA `(.L_x_75) ;  /* 0xfffffff000407947 */ /* 0x000fea000383ffff */
.L_x_61:
[----:B------:R-:W2:Y:S02]  /*2a10*/  SYNCS.PHASECHK.TRANS64.TRYWAIT P1, [UR8+0x12020], RZ ;  /* 0x012020ffff0075a7 */ /* 0x000ea40008021108 */
[----:B--2---:R-:W-:Y:S05]  /*2a20*/  @!P1 BRA `(.L_x_61) ;  /* 0xfffffffc00f89947 */ /* 0x004fea000383ffff */
[----:B------:R-:W-:Y:S05]  /*2a30*/  BRA `(.L_x_76) ;  /* 0xfffffff000dc7947 */ /* 0x000fea000383ffff */
.L_x_62:
[----:B------:R-:W3:Y:S02]  /*2a40*/  SYNCS.PHASECHK.TRANS64.TRYWAIT P0, [UR28+0x12000], R2 ;  /* 0x01200002ff0075a7 */ /* 0x000ee4000800111c */
[----:B---3--:R-:W-:Y:S05]  /*2a50*/  @!P0 BRA `(.L_x_62) ;  /* 0xfffffffc00f88947 */ /* 0x008fea000383ffff */
[----:B------:R-:W-:Y:S05]  /*2a60*/  BRA `(.L_x_77) ;  /* 0xfffffff4005c7947 */ /* 0x000fea000383ffff */
.L_x_64:
[----:B------:R-:W3:Y:S02]  /*2a70*/  SYNCS.PHASECHK.TRANS64.TRYWAIT P0, [UR28+0x12020], R2 ;  /* 0x01202002ff0075a7 */ /* 0x000ee4000800111c */
[----:B---3--:R-:W-:Y:S05]  /*2a80*/  @!P0 BRA `(.L_x_64) ;  /* 0xfffffffc00f88947 */ /* 0x008fea000383ffff */
[----:B------:R-:W-:Y:S05]  /*2a90*/  BRA `(.L_x_78) ;  /* 0xfffffff800047947 */ /* 0x000fea000383ffff */
        .weak           $__internal_0_$__cuda_sm10x_tcgen05_guardrail_trap_col_being_dealloced_not_returned_by_alloc
        .type           $__internal_0_$__cuda_sm10x_tcgen05_guardrail_trap_col_being_dealloced_not_returned_by_alloc,@function
        .size           $__internal_0_$__cuda_sm10x_tcgen05_guardrail_trap_col_being_dealloced_not_returned_by_alloc,($__internal_1_$__cuda_sm10x_tcgen05_guardrail_trap_phase_invalid_during_alloc - $__internal_0_$__cuda_sm10x_tcgen05_guardrail_trap_col_being_dealloced_not_returned_by_alloc)
$__internal_0_$__cuda_sm10x_tcgen05_guardrail_trap_col_being_dealloced_not_returned_by_alloc:
[----:B------:R-:W-:Y:S05]  /*2aa0*/  BPT.TRAP 0x1 ;  /* 0x000000040000795c */ /* 0x000fea0000300000 */
[----:B------:R-:W-:-:S04]  /*2ab0*/  IMAD.MOV.U32 R3, RZ, RZ, 0x0 ;  /* 0x00000000ff037424 */ /* 0x000fc800078e00ff */
[----:B------:R-:W-:Y:S05]  /*2ac0*/  RET.REL.NODEC R2 `(gluon_tcgen05) ;  /* 0xffffffd4024c7950 */ /* 0x000fea0003c3ffff */
        .weak           $__internal_1_$__cuda_sm10x_tcgen05_guardrail_trap_phase_invalid_during_alloc
        .type           $__internal_1_$__cuda_sm10x_tcgen05_guardrail_trap_phase_invalid_during_alloc,@function
        .size           $__internal_1_$__cuda_sm10x_tcgen05_guardrail_trap_phase_invalid_during_alloc,($__internal_2_$__cuda_sm10x_tcgen05_guardrail_trap_unallocated_columns_being_dealloced - $__internal_1_$__cuda_sm10x_tcgen05_guardrail_trap_phase_invalid_during_alloc)
$__internal_1_$__cuda_sm10x_tcgen05_guardrail_trap_phase_invalid_during_alloc:
[----:B------:R-:W-:Y:S05]  /*2ad0*/  BPT.TRAP 0x1 ;  /* 0x000000040000795c */ /* 0x000fea0000300000 */
[----:B------:R-:W-:-:S04]  /*2ae0*/  IMAD.MOV.U32 R3, RZ, RZ, 0x0 ;  /* 0x00000000ff037424 */ /* 0x000fc800078e00ff */
[----:B------:R-:W-:Y:S05]  /*2af0*/  RET.REL.NODEC R2 `(gluon_tcgen05) ;  /* 0xffffffd402407950 */ /* 0x000fea0003c3ffff */
        .weak           $__internal_2_$__cuda_sm10x_tcgen05_guardrail_trap_unallocated_columns_being_dealloced
        .type           $__internal_2_$__cuda_sm10x_tcgen05_guardrail_trap_unallocated_columns_being_dealloced,@function
        .size           $__internal_2_$__cuda_sm10x_tcgen05_guardrail_trap_unallocated_columns_being_dealloced,(.L_x_82 - $__internal_2_$__cuda_sm10x_tcgen05_guardrail_trap_unallocated_columns_being_dealloced)
$__internal_2_$__cuda_sm10x_tcgen05_guardrail_trap_unallocated_columns_being_dealloced:
[----:B------:R-:W-:Y:S05]  /*2b00*/  BPT.TRAP 0x1 ;  /* 0x000000040000795c */ /* 0x000fea0000300000 */
[----:B------:R-:W-:-:S04]  /*2b10*/  IMAD.MOV.U32 R3, RZ, RZ, 0x0 ;  /* 0x00000000ff037424 */ /* 0x000fc800078e00ff */
[----:B------:R-:W-:Y:S05]  /*2b20*/  RET.REL.NODEC R2 `(gluon_tcgen05) ;  /* 0xffffffd402347950 */ /* 0x000fea0003c3ffff */
.L_x_79:
[----:B------:R-:W-:-:S00]  /*2b30*/  BRA `(.L_x_79) ;  /* 0xfffffffc00fc7947 */ /* 0x000fc0000383ffff */
[----:B------:R-:W-:-:S00]  /*2b40*/  NOP ;  /* 0x0000000000007918 */ /* 0x000fc00000000000 */
        /* <DEDUP_REMOVED lines=11> */
.L_x_82:


//--------------------- .nv.shared.gluon_tcgen05  --------------------------
	.section	.nv.shared.gluon_tcgen05,"aw",@nobits
	.sectionflags	@""
	.align	16
	.zero		1024


//--------------------- .nv.shared.reserved.0     --------------------------
	.section	.nv.shared.reserved.0,"aw",@nobits
	.align	8
	.weak		__nv_reservedSMEM_offset_0_alias
	.size		__nv_reservedSMEM_offset_0_alias, 0, 64
	.other		__nv_reservedSMEM_offset_0_alias,@"STO_CUDA_RESERVED_SHARED STV_DEFAULT"
__nv_reservedSMEM_offset_0_alias:
	.zero		0
.nv.shared.reserved.0:
	.zero		64
	.weak		__nv_reservedSMEM_allocation_phase
	.type		__nv_reservedSMEM_allocation_phase,@object
	.size		__nv_reservedSMEM_allocation_phase,(.L_0 - __nv_reservedSMEM_allocation_phase)
__nv_reservedSMEM_allocation_phase:
	.zero		1
.L_0:
	.zero		7
	.weak		__nv_reservedSMEM_devtool_atexit_pc
	.type		__nv_reservedSMEM_devtool_atexit_pc,@object
	.size		__nv_reservedSMEM_devtool_atexit_pc,(__nv_reservedSMEM_allocation_mask - __nv_reservedSMEM_devtool_atexit_pc)
__nv_reservedSMEM_devtool_atexit_pc:
	.zero		8
	.weak		__nv_reservedSMEM_allocation_mask
	.type		__nv_reservedSMEM_allocation_mask,@object
	.size		__nv_reservedSMEM_allocation_mask,(.L_2 - __nv_reservedSMEM_allocation_mask)
__nv_reservedSMEM_allocation_mask:
	.zero		4
.L_2:


//--------------------- .nv.constant0.gluon_tcgen05 --------------------------
	.section	.nv.constant0.gluon_tcgen05,"a",@progbits
	.sectionflags	@""
	.align	4
.nv.constant0.gluon_tcgen05:
	.zero		976


//--------------------- SYMBOLS --------------------------

	.type		.nv.reservedSmem.offset0,@object
	.size		.nv.reservedSmem.offset0,0x4
	.type		.nv.reservedSmem.cap,@object
	.size		.nv.reservedSmem.cap,0x4
